	.target	sm_100a

	.elftype	@"ET_EXEC"


//--------------------- .note.nv.tkinfo           --------------------------
	.section	.note.nv.tkinfo,"",@"SHT_NOTE"
	.sectionflags	@"SHF_NOTE_NV_TKINFO"
	.tkinfo
        /*0018*/ 	.word	0x00000002
        /*0030*/ 	.string	""
        /*0030*/ 	.string	"ptxas"
        /*0030*/ 	.string	"Cuda compilation tools, release 13.0, V13.0.88"
        /*0030*/ 	.string	"Build cuda_13.0.r13.0/compiler.36424714_0"
        /*0030*/ 	.string	"-arch sm_100a -m 64 "



//--------------------- .note.nv.cuinfo           --------------------------
	.section	.note.nv.cuinfo,"",@"SHT_NOTE"
	.sectionflags	@"SHF_NOTE_NV_CUINFO"
        /*0018*/ 	.short	0x0002
        /*001a*/ 	.short	0x0064
        /*001c*/ 	.short	0x0082
	.zero		2


//--------------------- .nv.info                  --------------------------
	.section	.nv.info,"",@"SHT_CUDA_INFO"
	.align	4


	//----- nvinfo : EIATTR_REGCOUNT
	.align		4
        /*0000*/ 	.byte	0x04, 0x2f
        /*0002*/ 	.short	(.L_12 - .L_11)
	.align		4
.L_11:
        /*0004*/ 	.word	index@(_ZN7cutlass13device_kernelIN5flash19enable_sm80_to_sm89INS1_16FlashAttnFwdSm80INS1_25CollectiveMainloopFwdSm80ILi4ELi1ELb0EN4cute5tupleIJNS5_1CILi128EEENS7_ILi64EEES8_EEELi128ENS_10bfloat16_tEfNS_4arch4Sm80ELb1ELb0ELb1ELb1ELb0ELb1ELb1ELb0EEENS1_21CollectiveEpilogueFwdINS6_IJS8_S8_S9_EEENS6_IJNS7_ILi1EEESH_SH_EEESB_SD_Li128ELb1ELb1ELb0ELb0EEENS1_19SingleTileSchedulerILb1ELb0ELb1ELi128EEEEEEEEEvNT_6ParamsE)
        /*0008*/ 	.word	0x00000004


	//----- nvinfo : EIATTR_FRAME_SIZE
	.align		4
.L_12:
        /*000c*/ 	.byte	0x04, 0x11
        /*000e*/ 	.short	(.L_14 - .L_13)
	.align		4
.L_13:
        /*0010*/ 	.word	index@(_ZN7cutlass13device_kernelIN5flash19enable_sm80_to_sm89INS1_16FlashAttnFwdSm80INS1_25CollectiveMainloopFwdSm80ILi4ELi1ELb0EN4cute5tupleIJNS5_1CILi128EEENS7_ILi64EEES8_EEELi128ENS_10bfloat16_tEfNS_4arch4Sm80ELb1ELb0ELb1ELb1ELb0ELb1ELb1ELb0EEENS1_21CollectiveEpilogueFwdINS6_IJS8_S8_S9_EEENS6_IJNS7_ILi1EEESH_SH_EEESB_SD_Li128ELb1ELb1ELb0ELb0EEENS1_19SingleTileSchedulerILb1ELb0ELb1ELi128EEEEEEEEEvNT_6ParamsE)
        /*0014*/ 	.word	0x00000000


	//----- nvinfo : EIATTR_REGCOUNT
	.align		4
.L_14:
        /*0018*/ 	.byte	0x04, 0x2f
        /*001a*/ 	.short	(.L_16 - .L_15)
	.align		4
.L_15:
        /*001c*/ 	.word	index@(_ZN7cutlass13device_kernelIN5flash19enable_sm80_to_sm89INS1_16FlashAttnFwdSm80INS1_25CollectiveMainloopFwdSm80ILi4ELi1ELb0EN4cute5tupleIJNS5_1CILi128EEENS7_ILi64EEES8_EEELi128ENS_10bfloat16_tEfNS_4arch4Sm80ELb1ELb0ELb1ELb1ELb0ELb0ELb1ELb0EEENS1_21CollectiveEpilogueFwdINS6_IJS8_S8_S9_EEENS6_IJNS7_ILi1EEESH_SH_EEESB_SD_Li128ELb1ELb1ELb0ELb0EEENS1_19SingleTileSchedulerILb1ELb0ELb1ELi128EEEEEEEEEvNT_6ParamsE)
        /*0020*/ 	.word	0x00000004


	//----- nvinfo : EIATTR_FRAME_SIZE
	.align		4
.L_16:
        /*0024*/ 	.byte	0x04, 0x11
        /*0026*/ 	.short	(.L_18 - .L_17)
	.align		4
.L_17:
        /*0028*/ 	.word	index@(_ZN7cutlass13device_kernelIN5flash19enable_sm80_to_sm89INS1_16FlashAttnFwdSm80INS1_25CollectiveMainloopFwdSm80ILi4ELi1ELb0EN4cute5tupleIJNS5_1CILi128EEENS7_ILi64EEES8_EEELi128ENS_10bfloat16_tEfNS_4arch4Sm80ELb1ELb0ELb1ELb1ELb0ELb0ELb1ELb0EEENS1_21CollectiveEpilogueFwdINS6_IJS8_S8_S9_EEENS6_IJNS7_ILi1EEESH_SH_EEESB_SD_Li128ELb1ELb1ELb0ELb0EEENS1_19SingleTileSchedulerILb1ELb0ELb1ELi128EEEEEEEEEvNT_6ParamsE)
        /*002c*/ 	.word	0x00000000


	//----- nvinfo : EIATTR_REGCOUNT
	.align		4
.L_18:
        /*0030*/ 	.byte	0x04, 0x2f
        /*0032*/ 	.short	(.L_20 - .L_19)
	.align		4
.L_19:
        /*0034*/ 	.word	index@(_ZN7cutlass13device_kernelIN5flash19enable_sm80_to_sm89INS1_16FlashAttnFwdSm80INS1_25CollectiveMainloopFwdSm80ILi4ELi1ELb0EN4cute5tupleIJNS5_1CILi128EEENS7_ILi64EEES8_EEELi128ENS_10bfloat16_tEfNS_4arch4Sm80ELb1ELb0ELb1ELb0ELb0ELb0ELb1ELb0EEENS1_21CollectiveEpilogueFwdINS6_IJS8_S8_S9_EEENS6_IJNS7_ILi1EEESH_SH_EEESB_SD_Li128ELb0ELb1ELb0ELb0EEENS1_30DynamicPersistentTileSchedulerILi128ELi128ELb0ELb1ELb0EEEEEEEEEvNT_6ParamsE)
        /*0038*/ 	.word	0x00000004


	//----- nvinfo : EIATTR_FRAME_SIZE
	.align		4
.L_20:
        /*003c*/ 	.byte	0x04, 0x11
        /*003e*/ 	.short	(.L_22 - .L_21)
	.align		4
.L_21:
        /*0040*/ 	.word	index@(_ZN7cutlass13device_kernelIN5flash19enable_sm80_to_sm89INS1_16FlashAttnFwdSm80INS1_25CollectiveMainloopFwdSm80ILi4ELi1ELb0EN4cute5tupleIJNS5_1CILi128EEENS7_ILi64EEES8_EEELi128ENS_10bfloat16_tEfNS_4arch4Sm80ELb1ELb0ELb1ELb0ELb0ELb0ELb1ELb0EEENS1_21CollectiveEpilogueFwdINS6_IJS8_S8_S9_EEENS6_IJNS7_ILi1EEESH_SH_EEESB_SD_Li128ELb0ELb1ELb0ELb0EEENS1_30DynamicPersistentTileSchedulerILi128ELi128ELb0ELb1ELb0EEEEEEEEEvNT_6ParamsE)
        /*0044*/ 	.word	0x00000000


	//----- nvinfo : EIATTR_REGCOUNT
	.align		4
.L_22:
        /*0048*/ 	.byte	0x04, 0x2f
        /*004a*/ 	.short	(.L_24 - .L_23)
	.align		4
.L_23:
        /*004c*/ 	.word	index@(_ZN7cutlass13device_kernelIN5flash19enable_sm80_to_sm89INS1_16FlashAttnFwdSm80INS1_25CollectiveMainloopFwdSm80ILi4ELi1ELb0EN4cute5tupleIJNS5_1CILi128EEENS7_ILi48EEES8_EEELi128ENS_10bfloat16_tEfNS_4arch4Sm80ELb0ELb1ELb1ELb1ELb0ELb1ELb1ELb0EEENS1_21CollectiveEpilogueFwdINS6_IJS8_S8_S9_EEENS6_IJNS7_ILi1EEESH_SH_EEESB_SD_Li128ELb1ELb1ELb0ELb0EEENS1_19SingleTileSchedulerILb1ELb0ELb1ELi128EEEEEEEEEvNT_6ParamsE)
        /*0050*/ 	.word	0x00000004


	//----- nvinfo : EIATTR_FRAME_SIZE
	.align		4
.L_24:
        /*0054*/ 	.byte	0x04, 0x11
        /*0056*/ 	.short	(.L_26 - .L_25)
	.align		4
.L_25:
        /*0058*/ 	.word	index@(_ZN7cutlass13device_kernelIN5flash19enable_sm80_to_sm89INS1_16FlashAttnFwdSm80INS1_25CollectiveMainloopFwdSm80ILi4ELi1ELb0EN4cute5tupleIJNS5_1CILi128EEENS7_ILi48EEES8_EEELi128ENS_10bfloat16_tEfNS_4arch4Sm80ELb0ELb1ELb1ELb1ELb0ELb1ELb1ELb0EEENS1_21CollectiveEpilogueFwdINS6_IJS8_S8_S9_EEENS6_IJNS7_ILi1EEESH_SH_EEESB_SD_Li128ELb1ELb1ELb0ELb0EEENS1_19SingleTileSchedulerILb1ELb0ELb1ELi128EEEEEEEEEvNT_6ParamsE)
        /*005c*/ 	.word	0x00000000


	//----- nvinfo : EIATTR_REGCOUNT
	.align		4
.L_26:
        /*0060*/ 	.byte	0x04, 0x2f
        /*0062*/ 	.short	(.L_28 - .L_27)
	.align		4
.L_27:
        /*0064*/ 	.word	index@(_ZN7cutlass13device_kernelIN5flash19enable_sm80_to_sm89INS1_16FlashAttnFwdSm80INS1_25CollectiveMainloopFwdSm80ILi4ELi1ELb0EN4cute5tupleIJNS5_1CILi128EEENS7_ILi48EEES8_EEELi128ENS_10bfloat16_tEfNS_4arch4Sm80ELb0ELb1ELb1ELb1ELb0ELb0ELb1ELb0EEENS1_21CollectiveEpilogueFwdINS6_IJS8_S8_S9_EEENS6_IJNS7_ILi1EEESH_SH_EEESB_SD_Li128ELb1ELb1ELb0ELb0EEENS1_19SingleTileSchedulerILb1ELb0ELb1ELi128EEEEEEEEEvNT_6ParamsE)
        /*0068*/ 	.word	0x00000004


	//----- nvinfo : EIATTR_FRAME_SIZE
	.align		4
.L_28:
        /*006c*/ 	.byte	0x04, 0x11
        /*006e*/ 	.short	(.L_30 - .L_29)
	.align		4
.L_29:
        /*0070*/ 	.word	index@(_ZN7cutlass13device_kernelIN5flash19enable_sm80_to_sm89INS1_16FlashAttnFwdSm80INS1_25CollectiveMainloopFwdSm80ILi4ELi1ELb0EN4cute5tupleIJNS5_1CILi128EEENS7_ILi48EEES8_EEELi128ENS_10bfloat16_tEfNS_4arch4Sm80ELb0ELb1ELb1ELb1ELb0ELb0ELb1ELb0EEENS1_21CollectiveEpilogueFwdINS6_IJS8_S8_S9_EEENS6_IJNS7_ILi1EEESH_SH_EEESB_SD_Li128ELb1ELb1ELb0ELb0EEENS1_19SingleTileSchedulerILb1ELb0ELb1ELi128EEEEEEEEEvNT_6ParamsE)
        /*0074*/ 	.word	0x00000000


	//----- nvinfo : EIATTR_REGCOUNT
	.align		4
.L_30:
        /*0078*/ 	.byte	0x04, 0x2f
        /*007a*/ 	.short	(.L_32 - .L_31)
	.align		4
.L_31:
        /*007c*/ 	.word	index@(_ZN7cutlass13device_kernelIN5flash19enable_sm80_to_sm89INS1_16FlashAttnFwdSm80INS1_25CollectiveMainloopFwdSm80ILi4ELi1ELb0EN4cute5tupleIJNS5_1CILi128EEENS7_ILi48EEES8_EEELi128ENS_10bfloat16_tEfNS_4arch4Sm80ELb0ELb1ELb1ELb0ELb0ELb0ELb1ELb0EEENS1_21CollectiveEpilogueFwdINS6_IJS8_S8_S9_EEENS6_IJNS7_ILi1EEESH_SH_EEESB_SD_Li128ELb0ELb1ELb0ELb0EEENS1_19SingleTileSchedulerILb0ELb0ELb1ELi128EEEEEEEEEvNT_6ParamsE)
        /*0080*/ 	.word	0x00000004


	//----- nvinfo : EIATTR_FRAME_SIZE
	.align		4
.L_32:
        /*0084*/ 	.byte	0x04, 0x11
        /*0086*/ 	.short	(.L_34 - .L_33)
	.align		4
.L_33:
        /*0088*/ 	.word	index@(_ZN7cutlass13device_kernelIN5flash19enable_sm80_to_sm89INS1_16FlashAttnFwdSm80INS1_25CollectiveMainloopFwdSm80ILi4ELi1ELb0EN4cute5tupleIJNS5_1CILi128EEENS7_ILi48EEES8_EEELi128ENS_10bfloat16_tEfNS_4arch4Sm80ELb0ELb1ELb1ELb0ELb0ELb0ELb1ELb0EEENS1_21CollectiveEpilogueFwdINS6_IJS8_S8_S9_EEENS6_IJNS7_ILi1EEESH_SH_EEESB_SD_Li128ELb0ELb1ELb0ELb0EEENS1_19SingleTileSchedulerILb0ELb0ELb1ELi128EEEEEEEEEvNT_6ParamsE)
        /*008c*/ 	.word	0x00000000


	//----- nvinfo : EIATTR_REGCOUNT
	.align		4
.L_34:
        /*0090*/ 	.byte	0x04, 0x2f
        /*0092*/ 	.short	(.L_36 - .L_35)
	.align		4
.L_35:
        /*0094*/ 	.word	index@(_ZN7cutlass13device_kernelIN5flash19enable_sm80_to_sm89INS1_16FlashAttnFwdSm80INS1_25CollectiveMainloopFwdSm80ILi4ELi1ELb0EN4cute5tupleIJNS5_1CILi128EEENS7_ILi64EEES8_EEELi128ENS_10bfloat16_tEfNS_4arch4Sm80ELb0ELb0ELb1ELb1ELb0ELb1ELb1ELb0EEENS1_21CollectiveEpilogueFwdINS6_IJS8_S8_S9_EEENS6_IJNS7_ILi1EEESH_SH_EEESB_SD_Li128ELb1ELb1ELb0ELb0EEENS1_19SingleTileSchedulerILb1ELb0ELb1ELi128EEEEEEEEEvNT_6ParamsE)
        /*0098*/ 	.word	0x00000004


	//----- nvinfo : EIATTR_FRAME_SIZE
	.align		4
.L_36:
        /*009c*/ 	.byte	0x04, 0x11
        /*009e*/ 	.short	(.L_38 - .L_37)
	.align		4
.L_37:
        /*00a0*/ 	.word	index@(_ZN7cutlass13device_kernelIN5flash19enable_sm80_to_sm89INS1_16FlashAttnFwdSm80INS1_25CollectiveMainloopFwdSm80ILi4ELi1ELb0EN4cute5tupleIJNS5_1CILi128EEENS7_ILi64EEES8_EEELi128ENS_10bfloat16_tEfNS_4arch4Sm80ELb0ELb0ELb1ELb1ELb0ELb1ELb1ELb0EEENS1_21CollectiveEpilogueFwdINS6_IJS8_S8_S9_EEENS6_IJNS7_ILi1EEESH_SH_EEESB_SD_Li128ELb1ELb1ELb0ELb0EEENS1_19SingleTileSchedulerILb1ELb0ELb1ELi128EEEEEEEEEvNT_6ParamsE)
        /*00a4*/ 	.word	0x00000000


	//----- nvinfo : EIATTR_REGCOUNT
	.align		4
.L_38:
        /*00a8*/ 	.byte	0x04, 0x2f
        /*00aa*/ 	.short	(.L_40 - .L_39)
	.align		4
.L_39:
        /*00ac*/ 	.word	index@(_ZN7cutlass13device_kernelIN5flash19enable_sm80_to_sm89INS1_16FlashAttnFwdSm80INS1_25CollectiveMainloopFwdSm80ILi4ELi1ELb0EN4cute5tupleIJNS5_1CILi128EEENS7_ILi64EEES8_EEELi128ENS_10bfloat16_tEfNS_4arch4Sm80ELb0ELb0ELb1ELb1ELb0ELb0ELb1ELb0EEENS1_21CollectiveEpilogueFwdINS6_IJS8_S8_S9_EEENS6_IJNS7_ILi1EEESH_SH_EEESB_SD_Li128ELb1ELb1ELb0ELb0EEENS1_19SingleTileSchedulerILb1ELb0ELb1ELi128EEEEEEEEEvNT_6ParamsE)
        /*00b0*/ 	.word	0x00000004


	//----- nvinfo : EIATTR_FRAME_SIZE
	.align		4
.L_40:
        /*00b4*/ 	.byte	0x04, 0x11
        /*00b6*/ 	.short	(.L_42 - .L_41)
	.align		4
.L_41:
        /*00b8*/ 	.word	index@(_ZN7cutlass13device_kernelIN5flash19enable_sm80_to_sm89INS1_16FlashAttnFwdSm80INS1_25CollectiveMainloopFwdSm80ILi4ELi1ELb0EN4cute5tupleIJNS5_1CILi128EEENS7_ILi64EEES8_EEELi128ENS_10bfloat16_tEfNS_4arch4Sm80ELb0ELb0ELb1ELb1ELb0ELb0ELb1ELb0EEENS1_21CollectiveEpilogueFwdINS6_IJS8_S8_S9_EEENS6_IJNS7_ILi1EEESH_SH_EEESB_SD_Li128ELb1ELb1ELb0ELb0EEENS1_19SingleTileSchedulerILb1ELb0ELb1ELi128EEEEEEEEEvNT_6ParamsE)
        /*00bc*/ 	.word	0x00000000


	//----- nvinfo : EIATTR_REGCOUNT
	.align		4
.L_42:
        /*00c0*/ 	.byte	0x04, 0x2f
        /*00c2*/ 	.short	(.L_44 - .L_43)
	.align		4
.L_43:
        /*00c4*/ 	.word	index@(_ZN7cutlass13device_kernelIN5flash19enable_sm80_to_sm89INS1_16FlashAttnFwdSm80INS1_25CollectiveMainloopFwdSm80ILi4ELi1ELb0EN4cute5tupleIJNS5_1CILi128EEENS7_ILi64EEES8_EEELi128ENS_10bfloat16_tEfNS_4arch4Sm80ELb0ELb0ELb1ELb0ELb0ELb0ELb1ELb0EEENS1_21CollectiveEpilogueFwdINS6_IJS8_S8_S9_EEENS6_IJNS7_ILi1EEESH_SH_EEESB_SD_Li128ELb0ELb1ELb0ELb0EEENS1_19SingleTileSchedulerILb0ELb0ELb1ELi128EEEEEEEEEvNT_6ParamsE)
        /*00c8*/ 	.word	0x00000004


	//----- nvinfo : EIATTR_FRAME_SIZE
	.align		4
.L_44:
        /*00cc*/ 	.byte	0x04, 0x11
        /*00ce*/ 	.short	(.L_46 - .L_45)
	.align		4
.L_45:
        /*00d0*/ 	.word	index@(_ZN7cutlass13device_kernelIN5flash19enable_sm80_to_sm89INS1_16FlashAttnFwdSm80INS1_25CollectiveMainloopFwdSm80ILi4ELi1ELb0EN4cute5tupleIJNS5_1CILi128EEENS7_ILi64EEES8_EEELi128ENS_10bfloat16_tEfNS_4arch4Sm80ELb0ELb0ELb1ELb0ELb0ELb0ELb1ELb0EEENS1_21CollectiveEpilogueFwdINS6_IJS8_S8_S9_EEENS6_IJNS7_ILi1EEESH_SH_EEESB_SD_Li128ELb0ELb1ELb0ELb0EEENS1_19SingleTileSchedulerILb0ELb0ELb1ELi128EEEEEEEEEvNT_6ParamsE)
        /*00d4*/ 	.word	0x00000000


	//----- nvinfo : EIATTR_REGCOUNT
	.align		4
.L_46:
        /*00d8*/ 	.byte	0x04, 0x2f
        /*00da*/ 	.short	(.L_48 - .L_47)
	.align		4
.L_47:
        /*00dc*/ 	.word	index@(_ZN7cutlass13device_kernelIN5flash19enable_sm80_to_sm89INS1_16FlashAttnFwdSm80INS1_25CollectiveMainloopFwdSm80ILi8ELi1ELb1EN4cute5tupleIJNS5_1CILi128EEES8_S8_EEELi128ENS_10bfloat16_tEfNS_4arch4Sm80ELb1ELb0ELb1ELb1ELb0ELb1ELb1ELb0EEENS1_21CollectiveEpilogueFwdIS9_NS6_IJNS7_ILi1EEESF_SF_EEESA_SC_Li256ELb1ELb1ELb0ELb0EEENS1_19SingleTileSchedulerILb1ELb0ELb1ELi128EEEEEEEEEvNT_6ParamsE)
        /*00e0*/ 	.word	0x00000004


	//----- nvinfo : EIATTR_FRAME_SIZE
	.align		4
.L_48:
        /*00e4*/ 	.byte	0x04, 0x11
        /*00e6*/ 	.short	(.L_50 - .L_49)
	.align		4
.L_49:
        /*00e8*/ 	.word	index@(_ZN7cutlass13device_kernelIN5flash19enable_sm80_to_sm89INS1_16FlashAttnFwdSm80INS1_25CollectiveMainloopFwdSm80ILi8ELi1ELb1EN4cute5tupleIJNS5_1CILi128EEES8_S8_EEELi128ENS_10bfloat16_tEfNS_4arch4Sm80ELb1ELb0ELb1ELb1ELb0ELb1ELb1ELb0EEENS1_21CollectiveEpilogueFwdIS9_NS6_IJNS7_ILi1EEESF_SF_EEESA_SC_Li256ELb1ELb1ELb0ELb0EEENS1_19SingleTileSchedulerILb1ELb0ELb1ELi128EEEEEEEEEvNT_6ParamsE)
        /*00ec*/ 	.word	0x00000000


	//----- nvinfo : EIATTR_REGCOUNT
	.align		4
.L_50:
        /*00f0*/ 	.byte	0x04, 0x2f
        /*00f2*/ 	.short	(.L_52 - .L_51)
	.align		4
.L_51:
        /*00f4*/ 	.word	index@(_ZN7cutlass13device_kernelIN5flash19enable_sm80_to_sm89INS1_16FlashAttnFwdSm80INS1_25CollectiveMainloopFwdSm80ILi8ELi1ELb1EN4cute5tupleIJNS5_1CILi128EEES8_S8_EEELi128ENS_10bfloat16_tEfNS_4arch4Sm80ELb1ELb0ELb1ELb1ELb0ELb0ELb1ELb0EEENS1_21CollectiveEpilogueFwdIS9_NS6_IJNS7_ILi1EEESF_SF_EEESA_SC_Li256ELb1ELb1ELb0ELb0EEENS1_19SingleTileSchedulerILb1ELb0ELb1ELi128EEEEEEEEEvNT_6ParamsE)
        /*00f8*/ 	.word	0x00000004


	//----- nvinfo : EIATTR_FRAME_SIZE
	.align		4
.L_52:
        /*00fc*/ 	.byte	0x04, 0x11
        /*00fe*/ 	.short	(.L_54 - .L_53)
	.align		4
.L_53:
        /*0100*/ 	.word	index@(_ZN7cutlass13device_kernelIN5flash19enable_sm80_to_sm89INS1_16FlashAttnFwdSm80INS1_25CollectiveMainloopFwdSm80ILi8ELi1ELb1EN4cute5tupleIJNS5_1CILi128EEES8_S8_EEELi128ENS_10bfloat16_tEfNS_4arch4Sm80ELb1ELb0ELb1ELb1ELb0ELb0ELb1ELb0EEENS1_21CollectiveEpilogueFwdIS9_NS6_IJNS7_ILi1EEESF_SF_EEESA_SC_Li256ELb1ELb1ELb0ELb0EEENS1_19SingleTileSchedulerILb1ELb0ELb1ELi128EEEEEEEEEvNT_6ParamsE)
        /*0104*/ 	.word	0x00000000


	//----- nvinfo : EIATTR_REGCOUNT
	.align		4
.L_54:
        /*0108*/ 	.byte	0x04, 0x2f
        /*010a*/ 	.short	(.L_56 - .L_55)
	.align		4
.L_55:
        /*010c*/ 	.word	index@(_ZN7cutlass13device_kernelIN5flash19enable_sm80_to_sm89INS1_16FlashAttnFwdSm80INS1_25CollectiveMainloopFwdSm80ILi8ELi1ELb1EN4cute5tupleIJNS5_1CILi128EEES8_S8_EEELi128ENS_10bfloat16_tEfNS_4arch4Sm80ELb1ELb0ELb1ELb0ELb0ELb0ELb1ELb0EEENS1_21CollectiveEpilogueFwdIS9_NS6_IJNS7_ILi1EEESF_SF_EEESA_SC_Li256ELb0ELb1ELb0ELb0EEENS1_30DynamicPersistentTileSchedulerILi256ELi256ELb0ELb1ELb0EEEEEEEEEvNT_6ParamsE)
        /*0110*/ 	.word	0x00000004


	//----- nvinfo : EIATTR_FRAME_SIZE
	.align		4
.L_56:
        /*0114*/ 	.byte	0x04, 0x11
        /*0116*/ 	.short	(.L_58 - .L_57)
	.align		4
.L_57:
        /*0118*/ 	.word	index@(_ZN7cutlass13device_kernelIN5flash19enable_sm80_to_sm89INS1_16FlashAttnFwdSm80INS1_25CollectiveMainloopFwdSm80ILi8ELi1ELb1EN4cute5tupleIJNS5_1CILi128EEES8_S8_EEELi128ENS_10bfloat16_tEfNS_4arch4Sm80ELb1ELb0ELb1ELb0ELb0ELb0ELb1ELb0EEENS1_21CollectiveEpilogueFwdIS9_NS6_IJNS7_ILi1EEESF_SF_EEESA_SC_Li256ELb0ELb1ELb0ELb0EEENS1_30DynamicPersistentTileSchedulerILi256ELi256ELb0ELb1ELb0EEEEEEEEEvNT_6ParamsE)
        /*011c*/ 	.word	0x00000000


	//----- nvinfo : EIATTR_REGCOUNT
	.align		4
.L_58:
        /*0120*/ 	.byte	0x04, 0x2f
        /*0122*/ 	.short	(.L_60 - .L_59)
	.align		4
.L_59:
        /*0124*/ 	.word	index@(_ZN7cutlass13device_kernelIN5flash19enable_sm80_to_sm89INS1_16FlashAttnFwdSm80INS1_25CollectiveMainloopFwdSm80ILi8ELi1ELb1EN4cute5tupleIJNS5_1CILi128EEENS7_ILi96EEES8_EEELi128ENS_10bfloat16_tEfNS_4arch4Sm80ELb0ELb1ELb1ELb1ELb0ELb1ELb1ELb0EEENS1_21CollectiveEpilogueFwdINS6_IJS8_S8_S9_EEENS6_IJNS7_ILi1EEESH_SH_EEESB_SD_Li256ELb1ELb1ELb0ELb0EEENS1_19SingleTileSchedulerILb1ELb0ELb1ELi128EEEEEEEEEvNT_6ParamsE)
        /*0128*/ 	.word	0x00000004


	//----- nvinfo : EIATTR_FRAME_SIZE
	.align		4
.L_60:
        /*012c*/ 	.byte	0x04, 0x11
        /*012e*/ 	.short	(.L_62 - .L_61)
	.align		4
.L_61:
        /*0130*/ 	.word	index@(_ZN7cutlass13device_kernelIN5flash19enable_sm80_to_sm89INS1_16FlashAttnFwdSm80INS1_25CollectiveMainloopFwdSm80ILi8ELi1ELb1EN4cute5tupleIJNS5_1CILi128EEENS7_ILi96EEES8_EEELi128ENS_10bfloat16_tEfNS_4arch4Sm80ELb0ELb1ELb1ELb1ELb0ELb1ELb1ELb0EEENS1_21CollectiveEpilogueFwdINS6_IJS8_S8_S9_EEENS6_IJNS7_ILi1EEESH_SH_EEESB_SD_Li256ELb1ELb1ELb0ELb0EEENS1_19SingleTileSchedulerILb1ELb0ELb1ELi128EEEEEEEEEvNT_6ParamsE)
        /*0134*/ 	.word	0x00000000


	//----- nvinfo : EIATTR_REGCOUNT
	.align		4
.L_62:
        /*0138*/ 	.byte	0x04, 0x2f
        /*013a*/ 	.short	(.L_64 - .L_63)
	.align		4
.L_63:
        /*013c*/ 	.word	index@(_ZN7cutlass13device_kernelIN5flash19enable_sm80_to_sm89INS1_16FlashAttnFwdSm80INS1_25CollectiveMainloopFwdSm80ILi8ELi1ELb1EN4cute5tupleIJNS5_1CILi128EEENS7_ILi96EEES8_EEELi128ENS_10bfloat16_tEfNS_4arch4Sm80ELb0ELb1ELb1ELb1ELb0ELb0ELb1ELb0EEENS1_21CollectiveEpilogueFwdINS6_IJS8_S8_S9_EEENS6_IJNS7_ILi1EEESH_SH_EEESB_SD_Li256ELb1ELb1ELb0ELb0EEENS1_19SingleTileSchedulerILb1ELb0ELb1ELi128EEEEEEEEEvNT_6ParamsE)
        /*0140*/ 	.word	0x00000004


	//----- nvinfo : EIATTR_FRAME_SIZE
	.align		4
.L_64:
        /*0144*/ 	.byte	0x04, 0x11
        /*0146*/ 	.short	(.L_66 - .L_65)
	.align		4
.L_65:
        /*0148*/ 	.word	index@(_ZN7cutlass13device_kernelIN5flash19enable_sm80_to_sm89INS1_16FlashAttnFwdSm80INS1_25CollectiveMainloopFwdSm80ILi8ELi1ELb1EN4cute5tupleIJNS5_1CILi128EEENS7_ILi96EEES8_EEELi128ENS_10bfloat16_tEfNS_4arch4Sm80ELb0ELb1ELb1ELb1ELb0ELb0ELb1ELb0EEENS1_21CollectiveEpilogueFwdINS6_IJS8_S8_S9_EEENS6_IJNS7_ILi1EEESH_SH_EEESB_SD_Li256ELb1ELb1ELb0ELb0EEENS1_19SingleTileSchedulerILb1ELb0ELb1ELi128EEEEEEEEEvNT_6ParamsE)
        /*014c*/ 	.word	0x00000000


	//----- nvinfo : EIATTR_REGCOUNT
	.align		4
.L_66:
        /*0150*/ 	.byte	0x04, 0x2f
        /*0152*/ 	.short	(.L_68 - .L_67)
	.align		4
.L_67:
        /*0154*/ 	.word	index@(_ZN7cutlass13device_kernelIN5flash19enable_sm80_to_sm89INS1_16FlashAttnFwdSm80INS1_25CollectiveMainloopFwdSm80ILi8ELi1ELb1EN4cute5tupleIJNS5_1CILi128EEENS7_ILi96EEES8_EEELi128ENS_10bfloat16_tEfNS_4arch4Sm80ELb0ELb1ELb1ELb0ELb0ELb0ELb1ELb0EEENS1_21CollectiveEpilogueFwdINS6_IJS8_S8_S9_EEENS6_IJNS7_ILi1EEESH_SH_EEESB_SD_Li256ELb0ELb1ELb0ELb0EEENS1_19SingleTileSchedulerILb0ELb0ELb1ELi128EEEEEEEEEvNT_6ParamsE)
        /*0158*/ 	.word	0x00000004


	//----- nvinfo : EIATTR_FRAME_SIZE
	.align		4
.L_68:
        /*015c*/ 	.byte	0x04, 0x11
        /*015e*/ 	.short	(.L_70 - .L_69)
	.align		4
.L_69:
        /*0160*/ 	.word	index@(_ZN7cutlass13device_kernelIN5flash19enable_sm80_to_sm89INS1_16FlashAttnFwdSm80INS1_25CollectiveMainloopFwdSm80ILi8ELi1ELb1EN4cute5tupleIJNS5_1CILi128EEENS7_ILi96EEES8_EEELi128ENS_10bfloat16_tEfNS_4arch4Sm80ELb0ELb1ELb1ELb0ELb0ELb0ELb1ELb0EEENS1_21CollectiveEpilogueFwdINS6_IJS8_S8_S9_EEENS6_IJNS7_ILi1EEESH_SH_EEESB_SD_Li256ELb0ELb1ELb0ELb0EEENS1_19SingleTileSchedulerILb0ELb0ELb1ELi128EEEEEEEEEvNT_6ParamsE)
        /*0164*/ 	.word	0x00000000


	//----- nvinfo : EIATTR_REGCOUNT
	.align		4
.L_70:
        /*0168*/ 	.byte	0x04, 0x2f
        /*016a*/ 	.short	(.L_72 - .L_71)
	.align		4
.L_71:
        /*016c*/ 	.word	index@(_ZN7cutlass13device_kernelIN5flash19enable_sm80_to_sm89INS1_16FlashAttnFwdSm80INS1_25CollectiveMainloopFwdSm80ILi8ELi1ELb1EN4cute5tupleIJNS5_1CILi128EEES8_S8_EEELi128ENS_10bfloat16_tEfNS_4arch4Sm80ELb0ELb0ELb1ELb1ELb0ELb1ELb1ELb0EEENS1_21CollectiveEpilogueFwdIS9_NS6_IJNS7_ILi1EEESF_SF_EEESA_SC_Li256ELb1ELb1ELb0ELb0EEENS1_19SingleTileSchedulerILb1ELb0ELb1ELi128EEEEEEEEEvNT_6ParamsE)
        /*0170*/ 	.word	0x00000004


	//----- nvinfo : EIATTR_FRAME_SIZE
	.align		4
.L_72:
        /*0174*/ 	.byte	0x04, 0x11
        /*0176*/ 	.short	(.L_74 - .L_73)
	.align		4
.L_73:
        /*0178*/ 	.word	index@(_ZN7cutlass13device_kernelIN5flash19enable_sm80_to_sm89INS1_16FlashAttnFwdSm80INS1_25CollectiveMainloopFwdSm80ILi8ELi1ELb1EN4cute5tupleIJNS5_1CILi128EEES8_S8_EEELi128ENS_10bfloat16_tEfNS_4arch4Sm80ELb0ELb0ELb1ELb1ELb0ELb1ELb1ELb0EEENS1_21CollectiveEpilogueFwdIS9_NS6_IJNS7_ILi1EEESF_SF_EEESA_SC_Li256ELb1ELb1ELb0ELb0EEENS1_19SingleTileSchedulerILb1ELb0ELb1ELi128EEEEEEEEEvNT_6ParamsE)
        /*017c*/ 	.word	0x00000000


	//----- nvinfo : EIATTR_REGCOUNT
	.align		4
.L_74:
        /*0180*/ 	.byte	0x04, 0x2f
        /*0182*/ 	.short	(.L_76 - .L_75)
	.align		4
.L_75:
        /*0184*/ 	.word	index@(_ZN7cutlass13device_kernelIN5flash19enable_sm80_to_sm89INS1_16FlashAttnFwdSm80INS1_25CollectiveMainloopFwdSm80ILi8ELi1ELb1EN4cute5tupleIJNS5_1CILi128EEES8_S8_EEELi128ENS_10bfloat16_tEfNS_4arch4Sm80ELb0ELb0ELb1ELb1ELb0ELb0ELb1ELb0EEENS1_21CollectiveEpilogueFwdIS9_NS6_IJNS7_ILi1EEESF_SF_EEESA_SC_Li256ELb1ELb1ELb0ELb0EEENS1_19SingleTileSchedulerILb1ELb0ELb1ELi128EEEEEEEEEvNT_6ParamsE)
        /*0188*/ 	.word	0x00000004


	//----- nvinfo : EIATTR_FRAME_SIZE
	.align		4
.L_76:
        /*018c*/ 	.byte	0x04, 0x11
        /*018e*/ 	.short	(.L_78 - .L_77)
	.align		4
.L_77:
        /*0190*/ 	.word	index@(_ZN7cutlass13device_kernelIN5flash19enable_sm80_to_sm89INS1_16FlashAttnFwdSm80INS1_25CollectiveMainloopFwdSm80ILi8ELi1ELb1EN4cute5tupleIJNS5_1CILi128EEES8_S8_EEELi128ENS_10bfloat16_tEfNS_4arch4Sm80ELb0ELb0ELb1ELb1ELb0ELb0ELb1ELb0EEENS1_21CollectiveEpilogueFwdIS9_NS6_IJNS7_ILi1EEESF_SF_EEESA_SC_Li256ELb1ELb1ELb0ELb0EEENS1_19SingleTileSchedulerILb1ELb0ELb1ELi128EEEEEEEEEvNT_6ParamsE)
        /*0194*/ 	.word	0x00000000


	//----- nvinfo : EIATTR_REGCOUNT
	.align		4
.L_78:
        /*0198*/ 	.byte	0x04, 0x2f
        /*019a*/ 	.short	(.L_80 - .L_79)
	.align		4
.L_79:
        /*019c*/ 	.word	index@(_ZN7cutlass13device_kernelIN5flash19enable_sm80_to_sm89INS1_16FlashAttnFwdSm80INS1_25CollectiveMainloopFwdSm80ILi8ELi1ELb1EN4cute5tupleIJNS5_1CILi128EEES8_S8_EEELi128ENS_10bfloat16_tEfNS_4arch4Sm80ELb0ELb0ELb1ELb0ELb0ELb0ELb1ELb0EEENS1_21CollectiveEpilogueFwdIS9_NS6_IJNS7_ILi1EEESF_SF_EEESA_SC_Li256ELb0ELb1ELb0ELb0EEENS1_19SingleTileSchedulerILb0ELb0ELb1ELi128EEEEEEEEEvNT_6ParamsE)
        /*01a0*/ 	.word	0x00000004


	//----- nvinfo : EIATTR_FRAME_SIZE
	.align		4
.L_80:
        /*01a4*/ 	.byte	0x04, 0x11
        /*01a6*/ 	.short	(.L_82 - .L_81)
	.align		4
.L_81:
        /*01a8*/ 	.word	index@(_ZN7cutlass13device_kernelIN5flash19enable_sm80_to_sm89INS1_16FlashAttnFwdSm80INS1_25CollectiveMainloopFwdSm80ILi8ELi1ELb1EN4cute5tupleIJNS5_1CILi128EEES8_S8_EEELi128ENS_10bfloat16_tEfNS_4arch4Sm80ELb0ELb0ELb1ELb0ELb0ELb0ELb1ELb0EEENS1_21CollectiveEpilogueFwdIS9_NS6_IJNS7_ILi1EEESF_SF_EEESA_SC_Li256ELb0ELb1ELb0ELb0EEENS1_19SingleTileSchedulerILb0ELb0ELb1ELi128EEEEEEEEEvNT_6ParamsE)
        /*01ac*/ 	.word	0x00000000


	//----- nvinfo : EIATTR_MIN_STACK_SIZE
	.align		4
.L_82:
        /*01b0*/ 	.byte	0x04, 0x12
        /*01b2*/ 	.short	(.L_84 - .L_83)
	.align		4
.L_83:
        /*01b4*/ 	.word	index@(_ZN7cutlass13device_kernelIN5flash19enable_sm80_to_sm89INS1_16FlashAttnFwdSm80INS1_25CollectiveMainloopFwdSm80ILi8ELi1ELb1EN4cute5tupleIJNS5_1CILi128EEES8_S8_EEELi128ENS_10bfloat16_tEfNS_4arch4Sm80ELb0ELb0ELb1ELb0ELb0ELb0ELb1ELb0EEENS1_21CollectiveEpilogueFwdIS9_NS6_IJNS7_ILi1EEESF_SF_EEESA_SC_Li256ELb0ELb1ELb0ELb0EEENS1_19SingleTileSchedulerILb0ELb0ELb1ELi128EEEEEEEEEvNT_6ParamsE)
        /*01b8*/ 	.word	0x00000000


	//----- nvinfo : EIATTR_MIN_STACK_SIZE
	.align		4
.L_84:
        /*01bc*/ 	.byte	0x04, 0x12
        /*01be*/ 	.short	(.L_86 - .L_85)
	.align		4
.L_85:
        /*01c0*/ 	.word	index@(_ZN7cutlass13device_kernelIN5flash19enable_sm80_to_sm89INS1_16FlashAttnFwdSm80INS1_25CollectiveMainloopFwdSm80ILi8ELi1ELb1EN4cute5tupleIJNS5_1CILi128EEES8_S8_EEELi128ENS_10bfloat16_tEfNS_4arch4Sm80ELb0ELb0ELb1ELb1ELb0ELb0ELb1ELb0EEENS1_21CollectiveEpilogueFwdIS9_NS6_IJNS7_ILi1EEESF_SF_EEESA_SC_Li256ELb1ELb1ELb0ELb0EEENS1_19SingleTileSchedulerILb1ELb0ELb1ELi128EEEEEEEEEvNT_6ParamsE)
        /*01c4*/ 	.word	0x00000000


	//----- nvinfo : EIATTR_MIN_STACK_SIZE
	.align		4
.L_86:
        /*01c8*/ 	.byte	0x04, 0x12
        /*01ca*/ 	.short	(.L_88 - .L_87)
	.align		4
.L_87:
        /*01cc*/ 	.word	index@(_ZN7cutlass13device_kernelIN5flash19enable_sm80_to_sm89INS1_16FlashAttnFwdSm80INS1_25CollectiveMainloopFwdSm80ILi8ELi1ELb1EN4cute5tupleIJNS5_1CILi128EEES8_S8_EEELi128ENS_10bfloat16_tEfNS_4arch4Sm80ELb0ELb0ELb1ELb1ELb0ELb1ELb1ELb0EEENS1_21CollectiveEpilogueFwdIS9_NS6_IJNS7_ILi1EEESF_SF_EEESA_SC_Li256ELb1ELb1ELb0ELb0EEENS1_19SingleTileSchedulerILb1ELb0ELb1ELi128EEEEEEEEEvNT_6ParamsE)
        /*01d0*/ 	.word	0x00000000


	//----- nvinfo : EIATTR_MIN_STACK_SIZE
	.align		4
.L_88:
        /*01d4*/ 	.byte	0x04, 0x12
        /*01d6*/ 	.short	(.L_90 - .L_89)
	.align		4
.L_89:
        /*01d8*/ 	.word	index@(_ZN7cutlass13device_kernelIN5flash19enable_sm80_to_sm89INS1_16FlashAttnFwdSm80INS1_25CollectiveMainloopFwdSm80ILi8ELi1ELb1EN4cute5tupleIJNS5_1CILi128EEENS7_ILi96EEES8_EEELi128ENS_10bfloat16_tEfNS_4arch4Sm80ELb0ELb1ELb1ELb0ELb0ELb0ELb1ELb0EEENS1_21CollectiveEpilogueFwdINS6_IJS8_S8_S9_EEENS6_IJNS7_ILi1EEESH_SH_EEESB_SD_Li256ELb0ELb1ELb0ELb0EEENS1_19SingleTileSchedulerILb0ELb0ELb1ELi128EEEEEEEEEvNT_6ParamsE)
        /*01dc*/ 	.word	0x00000000


	//----- nvinfo : EIATTR_MIN_STACK_SIZE
	.align		4
.L_90:
        /*01e0*/ 	.byte	0x04, 0x12
        /*01e2*/ 	.short	(.L_92 - .L_91)
	.align		4
.L_91:
        /*01e4*/ 	.word	index@(_ZN7cutlass13device_kernelIN5flash19enable_sm80_to_sm89INS1_16FlashAttnFwdSm80INS1_25CollectiveMainloopFwdSm80ILi8ELi1ELb1EN4cute5tupleIJNS5_1CILi128EEENS7_ILi96EEES8_EEELi128ENS_10bfloat16_tEfNS_4arch4Sm80ELb0ELb1ELb1ELb1ELb0ELb0ELb1ELb0EEENS1_21CollectiveEpilogueFwdINS6_IJS8_S8_S9_EEENS6_IJNS7_ILi1EEESH_SH_EEESB_SD_Li256ELb1ELb1ELb0ELb0EEENS1_19SingleTileSchedulerILb1ELb0ELb1ELi128EEEEEEEEEvNT_6ParamsE)
        /*01e8*/ 	.word	0x00000000


	//----- nvinfo : EIATTR_MIN_STACK_SIZE
	.align		4
.L_92:
        /*01ec*/ 	.byte	0x04, 0x12
        /*01ee*/ 	.short	(.L_94 - .L_93)
	.align		4
.L_93:
        /*01f0*/ 	.word	index@(_ZN7cutlass13device_kernelIN5flash19enable_sm80_to_sm89INS1_16FlashAttnFwdSm80INS1_25CollectiveMainloopFwdSm80ILi8ELi1ELb1EN4cute5tupleIJNS5_1CILi128EEENS7_ILi96EEES8_EEELi128ENS_10bfloat16_tEfNS_4arch4Sm80ELb0ELb1ELb1ELb1ELb0ELb1ELb1ELb0EEENS1_21CollectiveEpilogueFwdINS6_IJS8_S8_S9_EEENS6_IJNS7_ILi1EEESH_SH_EEESB_SD_Li256ELb1ELb1ELb0ELb0EEENS1_19SingleTileSchedulerILb1ELb0ELb1ELi128EEEEEEEEEvNT_6ParamsE)
        /*01f4*/ 	.word	0x00000000


	//----- nvinfo : EIATTR_MIN_STACK_SIZE
	.align		4
.L_94:
        /*01f8*/ 	.byte	0x04, 0x12
        /*01fa*/ 	.short	(.L_96 - .L_95)
	.align		4
.L_95:
        /*01fc*/ 	.word	index@(_ZN7cutlass13device_kernelIN5flash19enable_sm80_to_sm89INS1_16FlashAttnFwdSm80INS1_25CollectiveMainloopFwdSm80ILi8ELi1ELb1EN4cute5tupleIJNS5_1CILi128EEES8_S8_EEELi128ENS_10bfloat16_tEfNS_4arch4Sm80ELb1ELb0ELb1ELb0ELb0ELb0ELb1ELb0EEENS1_21CollectiveEpilogueFwdIS9_NS6_IJNS7_ILi1EEESF_SF_EEESA_SC_Li256ELb0ELb1ELb0ELb0EEENS1_30DynamicPersistentTileSchedulerILi256ELi256ELb0ELb1ELb0EEEEEEEEEvNT_6ParamsE)
        /*0200*/ 	.word	0x00000000


	//----- nvinfo : EIATTR_MIN_STACK_SIZE
	.align		4
.L_96:
        /*0204*/ 	.byte	0x04, 0x12
        /*0206*/ 	.short	(.L_98 - .L_97)
	.align		4
.L_97:
        /*0208*/ 	.word	index@(_ZN7cutlass13device_kernelIN5flash19enable_sm80_to_sm89INS1_16FlashAttnFwdSm80INS1_25CollectiveMainloopFwdSm80ILi8ELi1ELb1EN4cute5tupleIJNS5_1CILi128EEES8_S8_EEELi128ENS_10bfloat16_tEfNS_4arch4Sm80ELb1ELb0ELb1ELb1ELb0ELb0ELb1ELb0EEENS1_21CollectiveEpilogueFwdIS9_NS6_IJNS7_ILi1EEESF_SF_EEESA_SC_Li256ELb1ELb1ELb0ELb0EEENS1_19SingleTileSchedulerILb1ELb0ELb1ELi128EEEEEEEEEvNT_6ParamsE)
        /*020c*/ 	.word	0x00000000


	//----- nvinfo : EIATTR_MIN_STACK_SIZE
	.align		4
.L_98:
        /*0210*/ 	.byte	0x04, 0x12
        /*0212*/ 	.short	(.L_100 - .L_99)
	.align		4
.L_99:
        /*0214*/ 	.word	index@(_ZN7cutlass13device_kernelIN5flash19enable_sm80_to_sm89INS1_16FlashAttnFwdSm80INS1_25CollectiveMainloopFwdSm80ILi8ELi1ELb1EN4cute5tupleIJNS5_1CILi128EEES8_S8_EEELi128ENS_10bfloat16_tEfNS_4arch4Sm80ELb1ELb0ELb1ELb1ELb0ELb1ELb1ELb0EEENS1_21CollectiveEpilogueFwdIS9_NS6_IJNS7_ILi1EEESF_SF_EEESA_SC_Li256ELb1ELb1ELb0ELb0EEENS1_19SingleTileSchedulerILb1ELb0ELb1ELi128EEEEEEEEEvNT_6ParamsE)
        /*0218*/ 	.word	0x00000000


	//----- nvinfo : EIATTR_MIN_STACK_SIZE
	.align		4
.L_100:
        /*021c*/ 	.byte	0x04, 0x12
        /*021e*/ 	.short	(.L_102 - .L_101)
	.align		4
.L_101:
        /*0220*/ 	.word	index@(_ZN7cutlass13device_kernelIN5flash19enable_sm80_to_sm89INS1_16FlashAttnFwdSm80INS1_25CollectiveMainloopFwdSm80ILi4ELi1ELb0EN4cute5tupleIJNS5_1CILi128EEENS7_ILi64EEES8_EEELi128ENS_10bfloat16_tEfNS_4arch4Sm80ELb0ELb0ELb1ELb0ELb0ELb0ELb1ELb0EEENS1_21CollectiveEpilogueFwdINS6_IJS8_S8_S9_EEENS6_IJNS7_ILi1EEESH_SH_EEESB_SD_Li128ELb0ELb1ELb0ELb0EEENS1_19SingleTileSchedulerILb0ELb0ELb1ELi128EEEEEEEEEvNT_6ParamsE)
        /*0224*/ 	.word	0x00000000


	//----- nvinfo : EIATTR_MIN_STACK_SIZE
	.align		4
.L_102:
        /*0228*/ 	.byte	0x04, 0x12
        /*022a*/ 	.short	(.L_104 - .L_103)
	.align		4
.L_103:
        /*022c*/ 	.word	index@(_ZN7cutlass13device_kernelIN5flash19enable_sm80_to_sm89INS1_16FlashAttnFwdSm80INS1_25CollectiveMainloopFwdSm80ILi4ELi1ELb0EN4cute5tupleIJNS5_1CILi128EEENS7_ILi64EEES8_EEELi128ENS_10bfloat16_tEfNS_4arch4Sm80ELb0ELb0ELb1ELb1ELb0ELb0ELb1ELb0EEENS1_21CollectiveEpilogueFwdINS6_IJS8_S8_S9_EEENS6_IJNS7_ILi1EEESH_SH_EEESB_SD_Li128ELb1ELb1ELb0ELb0EEENS1_19SingleTileSchedulerILb1ELb0ELb1ELi128EEEEEEEEEvNT_6ParamsE)
        /*0230*/ 	.word	0x00000000


	//----- nvinfo : EIATTR_MIN_STACK_SIZE
	.align		4
.L_104:
        /*0234*/ 	.byte	0x04, 0x12
        /*0236*/ 	.short	(.L_106 - .L_105)
	.align		4
.L_105:
        /*0238*/ 	.word	index@(_ZN7cutlass13device_kernelIN5flash19enable_sm80_to_sm89INS1_16FlashAttnFwdSm80INS1_25CollectiveMainloopFwdSm80ILi4ELi1ELb0EN4cute5tupleIJNS5_1CILi128EEENS7_ILi64EEES8_EEELi128ENS_10bfloat16_tEfNS_4arch4Sm80ELb0ELb0ELb1ELb1ELb0ELb1ELb1ELb0EEENS1_21CollectiveEpilogueFwdINS6_IJS8_S8_S9_EEENS6_IJNS7_ILi1EEESH_SH_EEESB_SD_Li128ELb1ELb1ELb0ELb0EEENS1_19SingleTileSchedulerILb1ELb0ELb1ELi128EEEEEEEEEvNT_6ParamsE)
        /*023c*/ 	.word	0x00000000


	//----- nvinfo : EIATTR_MIN_STACK_SIZE
	.align		4
.L_106:
        /*0240*/ 	.byte	0x04, 0x12
        /*0242*/ 	.short	(.L_108 - .L_107)
	.align		4
.L_107:
        /*0244*/ 	.word	index@(_ZN7cutlass13device_kernelIN5flash19enable_sm80_to_sm89INS1_16FlashAttnFwdSm80INS1_25CollectiveMainloopFwdSm80ILi4ELi1ELb0EN4cute5tupleIJNS5_1CILi128EEENS7_ILi48EEES8_EEELi128ENS_10bfloat16_tEfNS_4arch4Sm80ELb0ELb1ELb1ELb0ELb0ELb0ELb1ELb0EEENS1_21CollectiveEpilogueFwdINS6_IJS8_S8_S9_EEENS6_IJNS7_ILi1EEESH_SH_EEESB_SD_Li128ELb0ELb1ELb0ELb0EEENS1_19SingleTileSchedulerILb0ELb0ELb1ELi128EEEEEEEEEvNT_6ParamsE)
        /*0248*/ 	.word	0x00000000


	//----- nvinfo : EIATTR_MIN_STACK_SIZE
	.align		4
.L_108:
        /*024c*/ 	.byte	0x04, 0x12
        /*024e*/ 	.short	(.L_110 - .L_109)
	.align		4
.L_109:
        /*0250*/ 	.word	index@(_ZN7cutlass13device_kernelIN5flash19enable_sm80_to_sm89INS1_16FlashAttnFwdSm80INS1_25CollectiveMainloopFwdSm80ILi4ELi1ELb0EN4cute5tupleIJNS5_1CILi128EEENS7_ILi48EEES8_EEELi128ENS_10bfloat16_tEfNS_4arch4Sm80ELb0ELb1ELb1ELb1ELb0ELb0ELb1ELb0EEENS1_21CollectiveEpilogueFwdINS6_IJS8_S8_S9_EEENS6_IJNS7_ILi1EEESH_SH_EEESB_SD_Li128ELb1ELb1ELb0ELb0EEENS1_19SingleTileSchedulerILb1ELb0ELb1ELi128EEEEEEEEEvNT_6ParamsE)
        /*0254*/ 	.word	0x00000000


	//----- nvinfo : EIATTR_MIN_STACK_SIZE
	.align		4
.L_110:
        /*0258*/ 	.byte	0x04, 0x12
        /*025a*/ 	.short	(.L_112 - .L_111)
	.align		4
.L_111:
        /*025c*/ 	.word	index@(_ZN7cutlass13device_kernelIN5flash19enable_sm80_to_sm89INS1_16FlashAttnFwdSm80INS1_25CollectiveMainloopFwdSm80ILi4ELi1ELb0EN4cute5tupleIJNS5_1CILi128EEENS7_ILi48EEES8_EEELi128ENS_10bfloat16_tEfNS_4arch4Sm80ELb0ELb1ELb1ELb1ELb0ELb1ELb1ELb0EEENS1_21CollectiveEpilogueFwdINS6_IJS8_S8_S9_EEENS6_IJNS7_ILi1EEESH_SH_EEESB_SD_Li128ELb1ELb1ELb0ELb0EEENS1_19SingleTileSchedulerILb1ELb0ELb1ELi128EEEEEEEEEvNT_6ParamsE)
        /*0260*/ 	.word	0x00000000


	//----- nvinfo : EIATTR_MIN_STACK_SIZE
	.align		4
.L_112:
        /*0264*/ 	.byte	0x04, 0x12
        /*0266*/ 	.short	(.L_114 - .L_113)
	.align		4
.L_113:
        /*0268*/ 	.word	index@(_ZN7cutlass13device_kernelIN5flash19enable_sm80_to_sm89INS1_16FlashAttnFwdSm80INS1_25CollectiveMainloopFwdSm80ILi4ELi1ELb0EN4cute5tupleIJNS5_1CILi128EEENS7_ILi64EEES8_EEELi128ENS_10bfloat16_tEfNS_4arch4Sm80ELb1ELb0ELb1ELb0ELb0ELb0ELb1ELb0EEENS1_21CollectiveEpilogueFwdINS6_IJS8_S8_S9_EEENS6_IJNS7_ILi1EEESH_SH_EEESB_SD_Li128ELb0ELb1ELb0ELb0EEENS1_30DynamicPersistentTileSchedulerILi128ELi128ELb0ELb1ELb0EEEEEEEEEvNT_6ParamsE)
        /*026c*/ 	.word	0x00000000


	//----- nvinfo : EIATTR_MIN_STACK_SIZE
	.align		4
.L_114:
        /*0270*/ 	.byte	0x04, 0x12
        /*0272*/ 	.short	(.L_116 - .L_115)
	.align		4
.L_115:
        /*0274*/ 	.word	index@(_ZN7cutlass13device_kernelIN5flash19enable_sm80_to_sm89INS1_16FlashAttnFwdSm80INS1_25CollectiveMainloopFwdSm80ILi4ELi1ELb0EN4cute5tupleIJNS5_1CILi128EEENS7_ILi64EEES8_EEELi128ENS_10bfloat16_tEfNS_4arch4Sm80ELb1ELb0ELb1ELb1ELb0ELb0ELb1ELb0EEENS1_21CollectiveEpilogueFwdINS6_IJS8_S8_S9_EEENS6_IJNS7_ILi1EEESH_SH_EEESB_SD_Li128ELb1ELb1ELb0ELb0EEENS1_19SingleTileSchedulerILb1ELb0ELb1ELi128EEEEEEEEEvNT_6ParamsE)
        /*0278*/ 	.word	0x00000000


	//----- nvinfo : EIATTR_MIN_STACK_SIZE
	.align		4
.L_116:
        /*027c*/ 	.byte	0x04, 0x12
        /*027e*/ 	.short	(.L_118 - .L_117)
	.align		4
.L_117:
        /*0280*/ 	.word	index@(_ZN7cutlass13device_kernelIN5flash19enable_sm80_to_sm89INS1_16FlashAttnFwdSm80INS1_25CollectiveMainloopFwdSm80ILi4ELi1ELb0EN4cute5tupleIJNS5_1CILi128EEENS7_ILi64EEES8_EEELi128ENS_10bfloat16_tEfNS_4arch4Sm80ELb1ELb0ELb1ELb1ELb0ELb1ELb1ELb0EEENS1_21CollectiveEpilogueFwdINS6_IJS8_S8_S9_EEENS6_IJNS7_ILi1EEESH_SH_EEESB_SD_Li128ELb1ELb1ELb0ELb0EEENS1_19SingleTileSchedulerILb1ELb0ELb1ELi128EEEEEEEEEvNT_6ParamsE)
        /*0284*/ 	.word	0x00000000
.L_118:


//--------------------- .nv.compat                --------------------------
	.section	.nv.compat,"",@"SHT_CUDA_COMPAT_INFO"
	.align	4
        /*0000*/ 	.byte	0x02, 0x09, 0x01, 0x00, 0x02, 0x02, 0x01, 0x00, 0x02, 0x05, 0x05, 0x00, 0x03, 0x07, 0x01, 0x01
        /*0010*/ 	.byte	0x02, 0x03, 0x00, 0x00, 0x02, 0x06, 0x01, 0x00, 0x04, 0x0b, 0x08, 0x00, 0x09, 0x00, 0x00, 0x00
        /*0020*/ 	.byte	0x00, 0x00, 0x00, 0x00


//--------------------- .nv.info._ZN7cutlass13device_kernelIN5flash19enable_sm80_to_sm89INS1_16FlashAttnFwdSm80INS1_25CollectiveMainloopFwdSm80ILi8ELi1ELb1EN4cute5tupleIJNS5_1CILi128EEES8_S8_EEELi128ENS_10bfloat16_tEfNS_4arch4Sm80ELb0ELb0ELb1ELb0ELb0ELb0ELb1ELb0EEENS1_21CollectiveEpilogueFwdIS9_NS6_IJNS7_ILi1EEESF_SF_EEESA_SC_Li256ELb0ELb1ELb0ELb0EEENS1_19SingleTileSchedulerILb0ELb0ELb1ELi128EEEEEEEEEvNT_6ParamsE --------------------------
	.section	.nv.info._ZN7cutlass13device_kernelIN5flash19enable_sm80_to_sm89INS1_16FlashAttnFwdSm80INS1_25CollectiveMainloopFwdSm80ILi8ELi1ELb1EN4cute5tupleIJNS5_1CILi128EEES8_S8_EEELi128ENS_10bfloat16_tEfNS_4arch4Sm80ELb0ELb0ELb1ELb0ELb0ELb0ELb1ELb0EEENS1_21CollectiveEpilogueFwdIS9_NS6_IJNS7_ILi1EEESF_SF_EEESA_SC_Li256ELb0ELb1ELb0ELb0EEENS1_19SingleTileSchedulerILb0ELb0ELb1ELi128EEEEEEEEEvNT_6ParamsE,"",@"SHT_CUDA_INFO"
	.sectionflags	@""
	.align	4


	//----- nvinfo : EIATTR_CUDA_API_VERSION
	.align		4
        /*0000*/ 	.byte	0x04, 0x37
        /*0002*/ 	.short	(.L_120 - .L_119)
.L_119:
        /*0004*/ 	.word	0x00000082


	//----- nvinfo : EIATTR_KPARAM_INFO
	.align		4
.L_120:
        /*0008*/ 	.byte	0x04, 0x17
        /*000a*/ 	.short	(.L_122 - .L_121)
.L_121:
        /*000c*/ 	.word	0x00000000
        /*0010*/ 	.short	0x0000
        /*0012*/ 	.short	0x0000
        /*0014*/ 	.byte	0x00, 0xf0, 0x61, 0x10


	//----- nvinfo : EIATTR_SPARSE_MMA_MASK
	.align		4
.L_122:
        /*0018*/ 	.byte	0x03, 0x50
        /*001a*/ 	.short	0x0000


	//----- nvinfo : EIATTR_MAXREG_COUNT
	.align		4
        /*001c*/ 	.byte	0x03, 0x1b
        /*001e*/ 	.short	0x00ff


	//----- nvinfo : EIATTR_MERCURY_ISA_VERSION
	.align		4
        /*0020*/ 	.byte	0x03, 0x5f
        /*0022*/ 	.short	0x0101


	//----- nvinfo : EIATTR_VRC_CTA_INIT_COUNT
	.align		4
        /*0024*/ 	.byte	0x02, 0x4a
	.zero		1
	.zero		1


	//----- nvinfo : EIATTR_EXIT_INSTR_OFFSETS
	.align		4
        /*0028*/ 	.byte	0x04, 0x1c
        /*002a*/ 	.short	(.L_124 - .L_123)


	//   ....[0]....
.L_123:
        /*002c*/ 	.word	0x00000010


	//----- nvinfo : EIATTR_MAX_THREADS
	.align		4
.L_124:
        /*0030*/ 	.byte	0x04, 0x05
        /*0032*/ 	.short	(.L_126 - .L_125)
.L_125:
        /*0034*/ 	.word	0x00000100
        /*0038*/ 	.word	0x00000001
        /*003c*/ 	.word	0x00000001


	//----- nvinfo : EIATTR_CBANK_PARAM_SIZE
	.align		4
.L_126:
        /*0040*/ 	.byte	0x03, 0x19
        /*0042*/ 	.short	0x0418


	//----- nvinfo : EIATTR_PARAM_CBANK
	.align		4
        /*0044*/ 	.byte	0x04, 0x0a
        /*0046*/ 	.short	(.L_128 - .L_127)
	.align		4
.L_127:
        /*0048*/ 	.word	index@(.nv.constant0._ZN7cutlass13device_kernelIN5flash19enable_sm80_to_sm89INS1_16FlashAttnFwdSm80INS1_25CollectiveMainloopFwdSm80ILi8ELi1ELb1EN4cute5tupleIJNS5_1CILi128EEES8_S8_EEELi128ENS_10bfloat16_tEfNS_4arch4Sm80ELb0ELb0ELb1ELb0ELb0ELb0ELb1ELb0EEENS1_21CollectiveEpilogueFwdIS9_NS6_IJNS7_ILi1EEESF_SF_EEESA_SC_Li256ELb0ELb1ELb0ELb0EEENS1_19SingleTileSchedulerILb0ELb0ELb1ELi128EEEEEEEEEvNT_6ParamsE)
        /*004c*/ 	.short	0x0380
        /*004e*/ 	.short	0x0418


	//----- nvinfo : EIATTR_SW_WAR
	.align		4
.L_128:
        /*0050*/ 	.byte	0x04, 0x36
        /*0052*/ 	.short	(.L_130 - .L_129)
.L_129:
        /*0054*/ 	.word	0x00000008
.L_130:


//--------------------- .nv.info._ZN7cutlass13device_kernelIN5flash19enable_sm80_to_sm89INS1_16FlashAttnFwdSm80INS1_25CollectiveMainloopFwdSm80ILi8ELi1ELb1EN4cute5tupleIJNS5_1CILi128EEES8_S8_EEELi128ENS_10bfloat16_tEfNS_4arch4Sm80ELb0ELb0ELb1ELb1ELb0ELb0ELb1ELb0EEENS1_21CollectiveEpilogueFwdIS9_NS6_IJNS7_ILi1EEESF_SF_EEESA_SC_Li256ELb1ELb1ELb0ELb0EEENS1_19SingleTileSchedulerILb1ELb0ELb1ELi128EEEEEEEEEvNT_6ParamsE --------------------------
	.section	.nv.info._ZN7cutlass13device_kernelIN5flash19enable_sm80_to_sm89INS1_16FlashAttnFwdSm80INS1_25CollectiveMainloopFwdSm80ILi8ELi1ELb1EN4cute5tupleIJNS5_1CILi128EEES8_S8_EEELi128ENS_10bfloat16_tEfNS_4arch4Sm80ELb0ELb0ELb1ELb1ELb0ELb0ELb1ELb0EEENS1_21CollectiveEpilogueFwdIS9_NS6_IJNS7_ILi1EEESF_SF_EEESA_SC_Li256ELb1ELb1ELb0ELb0EEENS1_19SingleTileSchedulerILb1ELb0ELb1ELi128EEEEEEEEEvNT_6ParamsE,"",@"SHT_CUDA_INFO"
	.sectionflags	@""
	.align	4


	//----- nvinfo : EIATTR_CUDA_API_VERSION
	.align		4
        /*0000*/ 	.byte	0x04, 0x37
        /*0002*/ 	.short	(.L_132 - .L_131)
.L_131:
        /*0004*/ 	.word	0x00000082


	//----- nvinfo : EIATTR_KPARAM_INFO
	.align		4
.L_132:
        /*0008*/ 	.byte	0x04, 0x17
        /*000a*/ 	.short	(.L_134 - .L_133)
.L_133:
        /*000c*/ 	.word	0x00000000
        /*0010*/ 	.short	0x0000
        /*0012*/ 	.short	0x0000
        /*0014*/ 	.byte	0x00, 0xf0, 0x61, 0x10


	//----- nvinfo : EIATTR_SPARSE_MMA_MASK
	.align		4
.L_134:
        /*0018*/ 	.byte	0x03, 0x50
        /*001a*/ 	.short	0x0000


	//----- nvinfo : EIATTR_MAXREG_COUNT
	.align		4
        /*001c*/ 	.byte	0x03, 0x1b
        /*001e*/ 	.short	0x00ff


	//----- nvinfo : EIATTR_MERCURY_ISA_VERSION
	.align		4
        /*0020*/ 	.byte	0x03, 0x5f
        /*0022*/ 	.short	0x0101


	//----- nvinfo : EIATTR_VRC_CTA_INIT_COUNT
	.align		4
        /*0024*/ 	.byte	0x02, 0x4a
	.zero		1
	.zero		1


	//----- nvinfo : EIATTR_EXIT_INSTR_OFFSETS
	.align		4
        /*0028*/ 	.byte	0x04, 0x1c
        /*002a*/ 	.short	(.L_136 - .L_135)


	//   ....[0]....
.L_135:
        /*002c*/ 	.word	0x00000010


	//----- nvinfo : EIATTR_MAX_THREADS
	.align		4
.L_136:
        /*0030*/ 	.byte	0x04, 0x05
        /*0032*/ 	.short	(.L_138 - .L_137)
.L_137:
        /*0034*/ 	.word	0x00000100
        /*0038*/ 	.word	0x00000001
        /*003c*/ 	.word	0x00000001


	//----- nvinfo : EIATTR_CBANK_PARAM_SIZE
	.align		4
.L_138:
        /*0040*/ 	.byte	0x03, 0x19
        /*0042*/ 	.short	0x0418


	//----- nvinfo : EIATTR_PARAM_CBANK
	.align		4
        /*0044*/ 	.byte	0x04, 0x0a
        /*0046*/ 	.short	(.L_140 - .L_139)
	.align		4
.L_139:
        /*0048*/ 	.word	index@(.nv.constant0._ZN7cutlass13device_kernelIN5flash19enable_sm80_to_sm89INS1_16FlashAttnFwdSm80INS1_25CollectiveMainloopFwdSm80ILi8ELi1ELb1EN4cute5tupleIJNS5_1CILi128EEES8_S8_EEELi128ENS_10bfloat16_tEfNS_4arch4Sm80ELb0ELb0ELb1ELb1ELb0ELb0ELb1ELb0EEENS1_21CollectiveEpilogueFwdIS9_NS6_IJNS7_ILi1EEESF_SF_EEESA_SC_Li256ELb1ELb1ELb0ELb0EEENS1_19SingleTileSchedulerILb1ELb0ELb1ELi128EEEEEEEEEvNT_6ParamsE)
        /*004c*/ 	.short	0x0380
        /*004e*/ 	.short	0x0418


	//----- nvinfo : EIATTR_SW_WAR
	.align		4
.L_140:
        /*0050*/ 	.byte	0x04, 0x36
        /*0052*/ 	.short	(.L_142 - .L_141)
.L_141:
        /*0054*/ 	.word	0x00000008
.L_142:


//--------------------- .nv.info._ZN7cutlass13device_kernelIN5flash19enable_sm80_to_sm89INS1_16FlashAttnFwdSm80INS1_25CollectiveMainloopFwdSm80ILi8ELi1ELb1EN4cute5tupleIJNS5_1CILi128EEES8_S8_EEELi128ENS_10bfloat16_tEfNS_4arch4Sm80ELb0ELb0ELb1ELb1ELb0ELb1ELb1ELb0EEENS1_21CollectiveEpilogueFwdIS9_NS6_IJNS7_ILi1EEESF_SF_EEESA_SC_Li256ELb1ELb1ELb0ELb0EEENS1_19SingleTileSchedulerILb1ELb0ELb1ELi128EEEEEEEEEvNT_6ParamsE --------------------------
	.section	.nv.info._ZN7cutlass13device_kernelIN5flash19enable_sm80_to_sm89INS1_16FlashAttnFwdSm80INS1_25CollectiveMainloopFwdSm80ILi8ELi1ELb1EN4cute5tupleIJNS5_1CILi128EEES8_S8_EEELi128ENS_10bfloat16_tEfNS_4arch4Sm80ELb0ELb0ELb1ELb1ELb0ELb1ELb1ELb0EEENS1_21CollectiveEpilogueFwdIS9_NS6_IJNS7_ILi1EEESF_SF_EEESA_SC_Li256ELb1ELb1ELb0ELb0EEENS1_19SingleTileSchedulerILb1ELb0ELb1ELi128EEEEEEEEEvNT_6ParamsE,"",@"SHT_CUDA_INFO"
	.sectionflags	@""
	.align	4


	//----- nvinfo : EIATTR_CUDA_API_VERSION
	.align		4
        /*0000*/ 	.byte	0x04, 0x37
        /*0002*/ 	.short	(.L_144 - .L_143)
.L_143:
        /*0004*/ 	.word	0x00000082


	//----- nvinfo : EIATTR_KPARAM_INFO
	.align		4
.L_144:
        /*0008*/ 	.byte	0x04, 0x17
        /*000a*/ 	.short	(.L_146 - .L_145)
.L_145:
        /*000c*/ 	.word	0x00000000
        /*0010*/ 	.short	0x0000
        /*0012*/ 	.short	0x0000
        /*0014*/ 	.byte	0x00, 0xf0, 0x61, 0x10


	//----- nvinfo : EIATTR_SPARSE_MMA_MASK
	.align		4
.L_146:
        /*0018*/ 	.byte	0x03, 0x50
        /*001a*/ 	.short	0x0000


	//----- nvinfo : EIATTR_MAXREG_COUNT
	.align		4
        /*001c*/ 	.byte	0x03, 0x1b
        /*001e*/ 	.short	0x00ff


	//----- nvinfo : EIATTR_MERCURY_ISA_VERSION
	.align		4
        /*0020*/ 	.byte	0x03, 0x5f
        /*0022*/ 	.short	0x0101


	//----- nvinfo : EIATTR_VRC_CTA_INIT_COUNT
	.align		4
        /*0024*/ 	.byte	0x02, 0x4a
	.zero		1
	.zero		1


	//----- nvinfo : EIATTR_EXIT_INSTR_OFFSETS
	.align		4
        /*0028*/ 	.byte	0x04, 0x1c
        /*002a*/ 	.short	(.L_148 - .L_147)


	//   ....[0]....
.L_147:
        /*002c*/ 	.word	0x00000010


	//----- nvinfo : EIATTR_MAX_THREADS
	.align		4
.L_148:
        /*0030*/ 	.byte	0x04, 0x05
        /*0032*/ 	.short	(.L_150 - .L_149)
.L_149:
        /*0034*/ 	.word	0x00000100
        /*0038*/ 	.word	0x00000001
        /*003c*/ 	.word	0x00000001


	//----- nvinfo : EIATTR_CBANK_PARAM_SIZE
	.align		4
.L_150:
        /*0040*/ 	.byte	0x03, 0x19
        /*0042*/ 	.short	0x0418


	//----- nvinfo : EIATTR_PARAM_CBANK
	.align		4
        /*0044*/ 	.byte	0x04, 0x0a
        /*0046*/ 	.short	(.L_152 - .L_151)
	.align		4
.L_151:
        /*0048*/ 	.word	index@(.nv.constant0._ZN7cutlass13device_kernelIN5flash19enable_sm80_to_sm89INS1_16FlashAttnFwdSm80INS1_25CollectiveMainloopFwdSm80ILi8ELi1ELb1EN4cute5tupleIJNS5_1CILi128EEES8_S8_EEELi128ENS_10bfloat16_tEfNS_4arch4Sm80ELb0ELb0ELb1ELb1ELb0ELb1ELb1ELb0EEENS1_21CollectiveEpilogueFwdIS9_NS6_IJNS7_ILi1EEESF_SF_EEESA_SC_Li256ELb1ELb1ELb0ELb0EEENS1_19SingleTileSchedulerILb1ELb0ELb1ELi128EEEEEEEEEvNT_6ParamsE)
        /*004c*/ 	.short	0x0380
        /*004e*/ 	.short	0x0418


	//----- nvinfo : EIATTR_SW_WAR
	.align		4
.L_152:
        /*0050*/ 	.byte	0x04, 0x36
        /*0052*/ 	.short	(.L_154 - .L_153)
.L_153:
        /*0054*/ 	.word	0x00000008
.L_154:


//--------------------- .nv.info._ZN7cutlass13device_kernelIN5flash19enable_sm80_to_sm89INS1_16FlashAttnFwdSm80INS1_25CollectiveMainloopFwdSm80ILi8ELi1ELb1EN4cute5tupleIJNS5_1CILi128EEENS7_ILi96EEES8_EEELi128ENS_10bfloat16_tEfNS_4arch4Sm80ELb0ELb1ELb1ELb0ELb0ELb0ELb1ELb0EEENS1_21CollectiveEpilogueFwdINS6_IJS8_S8_S9_EEENS6_IJNS7_ILi1EEESH_SH_EEESB_SD_Li256ELb0ELb1ELb0ELb0EEENS1_19SingleTileSchedulerILb0ELb0ELb1ELi128EEEEEEEEEvNT_6ParamsE --------------------------
	.section	.nv.info._ZN7cutlass13device_kernelIN5flash19enable_sm80_to_sm89INS1_16FlashAttnFwdSm80INS1_25CollectiveMainloopFwdSm80ILi8ELi1ELb1EN4cute5tupleIJNS5_1CILi128EEENS7_ILi96EEES8_EEELi128ENS_10bfloat16_tEfNS_4arch4Sm80ELb0ELb1ELb1ELb0ELb0ELb0ELb1ELb0EEENS1_21CollectiveEpilogueFwdINS6_IJS8_S8_S9_EEENS6_IJNS7_ILi1EEESH_SH_EEESB_SD_Li256ELb0ELb1ELb0ELb0EEENS1_19SingleTileSchedulerILb0ELb0ELb1ELi128EEEEEEEEEvNT_6ParamsE,"",@"SHT_CUDA_INFO"
	.sectionflags	@""
	.align	4


	//----- nvinfo : EIATTR_CUDA_API_VERSION
	.align		4
        /*0000*/ 	.byte	0x04, 0x37
        /*0002*/ 	.short	(.L_156 - .L_155)
.L_155:
        /*0004*/ 	.word	0x00000082


	//----- nvinfo : EIATTR_KPARAM_INFO
	.align		4
.L_156:
        /*0008*/ 	.byte	0x04, 0x17
        /*000a*/ 	.short	(.L_158 - .L_157)
.L_157:
        /*000c*/ 	.word	0x00000000
        /*0010*/ 	.short	0x0000
        /*0012*/ 	.short	0x0000
        /*0014*/ 	.byte	0x00, 0xf0, 0x61, 0x10


	//----- nvinfo : EIATTR_SPARSE_MMA_MASK
	.align		4
.L_158:
        /*0018*/ 	.byte	0x03, 0x50
        /*001a*/ 	.short	0x0000


	//----- nvinfo : EIATTR_MAXREG_COUNT
	.align		4
        /*001c*/ 	.byte	0x03, 0x1b
        /*001e*/ 	.short	0x00ff


	//----- nvinfo : EIATTR_MERCURY_ISA_VERSION
	.align		4
        /*0020*/ 	.byte	0x03, 0x5f
        /*0022*/ 	.short	0x0101


	//----- nvinfo : EIATTR_VRC_CTA_INIT_COUNT
	.align		4
        /*0024*/ 	.byte	0x02, 0x4a
	.zero		1
	.zero		1


	//----- nvinfo : EIATTR_EXIT_INSTR_OFFSETS
	.align		4
        /*0028*/ 	.byte	0x04, 0x1c
        /*002a*/ 	.short	(.L_160 - .L_159)


	//   ....[0]....
.L_159:
        /*002c*/ 	.word	0x00000010


	//----- nvinfo : EIATTR_MAX_THREADS
	.align		4
.L_160:
        /*0030*/ 	.byte	0x04, 0x05
        /*0032*/ 	.short	(.L_162 - .L_161)
.L_161:
        /*0034*/ 	.word	0x00000100
        /*0038*/ 	.word	0x00000001
        /*003c*/ 	.word	0x00000001


	//----- nvinfo : EIATTR_CBANK_PARAM_SIZE
	.align		4
.L_162:
        /*0040*/ 	.byte	0x03, 0x19
        /*0042*/ 	.short	0x0418


	//----- nvinfo : EIATTR_PARAM_CBANK
	.align		4
        /*0044*/ 	.byte	0x04, 0x0a
        /*0046*/ 	.short	(.L_164 - .L_163)
	.align		4
.L_163:
        /*0048*/ 	.word	index@(.nv.constant0._ZN7cutlass13device_kernelIN5flash19enable_sm80_to_sm89INS1_16FlashAttnFwdSm80INS1_25CollectiveMainloopFwdSm80ILi8ELi1ELb1EN4cute5tupleIJNS5_1CILi128EEENS7_ILi96EEES8_EEELi128ENS_10bfloat16_tEfNS_4arch4Sm80ELb0ELb1ELb1ELb0ELb0ELb0ELb1ELb0EEENS1_21CollectiveEpilogueFwdINS6_IJS8_S8_S9_EEENS6_IJNS7_ILi1EEESH_SH_EEESB_SD_Li256ELb0ELb1ELb0ELb0EEENS1_19SingleTileSchedulerILb0ELb0ELb1ELi128EEEEEEEEEvNT_6ParamsE)
        /*004c*/ 	.short	0x0380
        /*004e*/ 	.short	0x0418


	//----- nvinfo : EIATTR_SW_WAR
	.align		4
.L_164:
        /*0050*/ 	.byte	0x04, 0x36
        /*0052*/ 	.short	(.L_166 - .L_165)
.L_165:
        /*0054*/ 	.word	0x00000008
.L_166:


//--------------------- .nv.info._ZN7cutlass13device_kernelIN5flash19enable_sm80_to_sm89INS1_16FlashAttnFwdSm80INS1_25CollectiveMainloopFwdSm80ILi8ELi1ELb1EN4cute5tupleIJNS5_1CILi128EEENS7_ILi96EEES8_EEELi128ENS_10bfloat16_tEfNS_4arch4Sm80ELb0ELb1ELb1ELb1ELb0ELb0ELb1ELb0EEENS1_21CollectiveEpilogueFwdINS6_IJS8_S8_S9_EEENS6_IJNS7_ILi1EEESH_SH_EEESB_SD_Li256ELb1ELb1ELb0ELb0EEENS1_19SingleTileSchedulerILb1ELb0ELb1ELi128EEEEEEEEEvNT_6ParamsE --------------------------
	.section	.nv.info._ZN7cutlass13device_kernelIN5flash19enable_sm80_to_sm89INS1_16FlashAttnFwdSm80INS1_25CollectiveMainloopFwdSm80ILi8ELi1ELb1EN4cute5tupleIJNS5_1CILi128EEENS7_ILi96EEES8_EEELi128ENS_10bfloat16_tEfNS_4arch4Sm80ELb0ELb1ELb1ELb1ELb0ELb0ELb1ELb0EEENS1_21CollectiveEpilogueFwdINS6_IJS8_S8_S9_EEENS6_IJNS7_ILi1EEESH_SH_EEESB_SD_Li256ELb1ELb1ELb0ELb0EEENS1_19SingleTileSchedulerILb1ELb0ELb1ELi128EEEEEEEEEvNT_6ParamsE,"",@"SHT_CUDA_INFO"
	.sectionflags	@""
	.align	4


	//----- nvinfo : EIATTR_CUDA_API_VERSION
	.align		4
        /*0000*/ 	.byte	0x04, 0x37
        /*0002*/ 	.short	(.L_168 - .L_167)
.L_167:
        /*0004*/ 	.word	0x00000082


	//----- nvinfo : EIATTR_KPARAM_INFO
	.align		4
.L_168:
        /*0008*/ 	.byte	0x04, 0x17
        /*000a*/ 	.short	(.L_170 - .L_169)
.L_169:
        /*000c*/ 	.word	0x00000000
        /*0010*/ 	.short	0x0000
        /*0012*/ 	.short	0x0000
        /*0014*/ 	.byte	0x00, 0xf0, 0x61, 0x10


	//----- nvinfo : EIATTR_SPARSE_MMA_MASK
	.align		4
.L_170:
        /*0018*/ 	.byte	0x03, 0x50
        /*001a*/ 	.short	0x0000


	//----- nvinfo : EIATTR_MAXREG_COUNT
	.align		4
        /*001c*/ 	.byte	0x03, 0x1b
        /*001e*/ 	.short	0x00ff


	//----- nvinfo : EIATTR_MERCURY_ISA_VERSION
	.align		4
        /*0020*/ 	.byte	0x03, 0x5f
        /*0022*/ 	.short	0x0101


	//----- nvinfo : EIATTR_VRC_CTA_INIT_COUNT
	.align		4
        /*0024*/ 	.byte	0x02, 0x4a
	.zero		1
	.zero		1


	//----- nvinfo : EIATTR_EXIT_INSTR_OFFSETS
	.align		4
        /*0028*/ 	.byte	0x04, 0x1c
        /*002a*/ 	.short	(.L_172 - .L_171)


	//   ....[0]....
.L_171:
        /*002c*/ 	.word	0x00000010


	//----- nvinfo : EIATTR_MAX_THREADS
	.align		4
.L_172:
        /*0030*/ 	.byte	0x04, 0x05
        /*0032*/ 	.short	(.L_174 - .L_173)
.L_173:
        /*0034*/ 	.word	0x00000100
        /*0038*/ 	.word	0x00000001
        /*003c*/ 	.word	0x00000001


	//----- nvinfo : EIATTR_CBANK_PARAM_SIZE
	.align		4
.L_174:
        /*0040*/ 	.byte	0x03, 0x19
        /*0042*/ 	.short	0x0418


	//----- nvinfo : EIATTR_PARAM_CBANK
	.align		4
        /*0044*/ 	.byte	0x04, 0x0a
        /*0046*/ 	.short	(.L_176 - .L_175)
	.align		4
.L_175:
        /*0048*/ 	.word	index@(.nv.constant0._ZN7cutlass13device_kernelIN5flash19enable_sm80_to_sm89INS1_16FlashAttnFwdSm80INS1_25CollectiveMainloopFwdSm80ILi8ELi1ELb1EN4cute5tupleIJNS5_1CILi128EEENS7_ILi96EEES8_EEELi128ENS_10bfloat16_tEfNS_4arch4Sm80ELb0ELb1ELb1ELb1ELb0ELb0ELb1ELb0EEENS1_21CollectiveEpilogueFwdINS6_IJS8_S8_S9_EEENS6_IJNS7_ILi1EEESH_SH_EEESB_SD_Li256ELb1ELb1ELb0ELb0EEENS1_19SingleTileSchedulerILb1ELb0ELb1ELi128EEEEEEEEEvNT_6ParamsE)
        /*004c*/ 	.short	0x0380
        /*004e*/ 	.short	0x0418


	//----- nvinfo : EIATTR_SW_WAR
	.align		4
.L_176:
        /*0050*/ 	.byte	0x04, 0x36
        /*0052*/ 	.short	(.L_178 - .L_177)
.L_177:
        /*0054*/ 	.word	0x00000008
.L_178:


//--------------------- .nv.info._ZN7cutlass13device_kernelIN5flash19enable_sm80_to_sm89INS1_16FlashAttnFwdSm80INS1_25CollectiveMainloopFwdSm80ILi8ELi1ELb1EN4cute5tupleIJNS5_1CILi128EEENS7_ILi96EEES8_EEELi128ENS_10bfloat16_tEfNS_4arch4Sm80ELb0ELb1ELb1ELb1ELb0ELb1ELb1ELb0EEENS1_21CollectiveEpilogueFwdINS6_IJS8_S8_S9_EEENS6_IJNS7_ILi1EEESH_SH_EEESB_SD_Li256ELb1ELb1ELb0ELb0EEENS1_19SingleTileSchedulerILb1ELb0ELb1ELi128EEEEEEEEEvNT_6ParamsE --------------------------
	.section	.nv.info._ZN7cutlass13device_kernelIN5flash19enable_sm80_to_sm89INS1_16FlashAttnFwdSm80INS1_25CollectiveMainloopFwdSm80ILi8ELi1ELb1EN4cute5tupleIJNS5_1CILi128EEENS7_ILi96EEES8_EEELi128ENS_10bfloat16_tEfNS_4arch4Sm80ELb0ELb1ELb1ELb1ELb0ELb1ELb1ELb0EEENS1_21CollectiveEpilogueFwdINS6_IJS8_S8_S9_EEENS6_IJNS7_ILi1EEESH_SH_EEESB_SD_Li256ELb1ELb1ELb0ELb0EEENS1_19SingleTileSchedulerILb1ELb0ELb1ELi128EEEEEEEEEvNT_6ParamsE,"",@"SHT_CUDA_INFO"
	.sectionflags	@""
	.align	4


	//----- nvinfo : EIATTR_CUDA_API_VERSION
	.align		4
        /*0000*/ 	.byte	0x04, 0x37
        /*0002*/ 	.short	(.L_180 - .L_179)
.L_179:
        /*0004*/ 	.word	0x00000082


	//----- nvinfo : EIATTR_KPARAM_INFO
	.align		4
.L_180:
        /*0008*/ 	.byte	0x04, 0x17
        /*000a*/ 	.short	(.L_182 - .L_181)
.L_181:
        /*000c*/ 	.word	0x00000000
        /*0010*/ 	.short	0x0000
        /*0012*/ 	.short	0x0000
        /*0014*/ 	.byte	0x00, 0xf0, 0x61, 0x10


	//----- nvinfo : EIATTR_SPARSE_MMA_MASK
	.align		4
.L_182:
        /*0018*/ 	.byte	0x03, 0x50
        /*001a*/ 	.short	0x0000


	//----- nvinfo : EIATTR_MAXREG_COUNT
	.align		4
        /*001c*/ 	.byte	0x03, 0x1b
        /*001e*/ 	.short	0x00ff


	//----- nvinfo : EIATTR_MERCURY_ISA_VERSION
	.align		4
        /*0020*/ 	.byte	0x03, 0x5f
        /*0022*/ 	.short	0x0101


	//----- nvinfo : EIATTR_VRC_CTA_INIT_COUNT
	.align		4
        /*0024*/ 	.byte	0x02, 0x4a
	.zero		1
	.zero		1


	//----- nvinfo : EIATTR_EXIT_INSTR_OFFSETS
	.align		4
        /*0028*/ 	.byte	0x04, 0x1c
        /*002a*/ 	.short	(.L_184 - .L_183)


	//   ....[0]....
.L_183:
        /*002c*/ 	.word	0x00000010


	//----- nvinfo : EIATTR_MAX_THREADS
	.align		4
.L_184:
        /*0030*/ 	.byte	0x04, 0x05
        /*0032*/ 	.short	(.L_186 - .L_185)
.L_185:
        /*0034*/ 	.word	0x00000100
        /*0038*/ 	.word	0x00000001
        /*003c*/ 	.word	0x00000001


	//----- nvinfo : EIATTR_CBANK_PARAM_SIZE
	.align		4
.L_186:
        /*0040*/ 	.byte	0x03, 0x19
        /*0042*/ 	.short	0x0418


	//----- nvinfo : EIATTR_PARAM_CBANK
	.align		4
        /*0044*/ 	.byte	0x04, 0x0a
        /*0046*/ 	.short	(.L_188 - .L_187)
	.align		4
.L_187:
        /*0048*/ 	.word	index@(.nv.constant0._ZN7cutlass13device_kernelIN5flash19enable_sm80_to_sm89INS1_16FlashAttnFwdSm80INS1_25CollectiveMainloopFwdSm80ILi8ELi1ELb1EN4cute5tupleIJNS5_1CILi128EEENS7_ILi96EEES8_EEELi128ENS_10bfloat16_tEfNS_4arch4Sm80ELb0ELb1ELb1ELb1ELb0ELb1ELb1ELb0EEENS1_21CollectiveEpilogueFwdINS6_IJS8_S8_S9_EEENS6_IJNS7_ILi1EEESH_SH_EEESB_SD_Li256ELb1ELb1ELb0ELb0EEENS1_19SingleTileSchedulerILb1ELb0ELb1ELi128EEEEEEEEEvNT_6ParamsE)
        /*004c*/ 	.short	0x0380
        /*004e*/ 	.short	0x0418


	//----- nvinfo : EIATTR_SW_WAR
	.align		4
.L_188:
        /*0050*/ 	.byte	0x04, 0x36
        /*0052*/ 	.short	(.L_190 - .L_189)
.L_189:
        /*0054*/ 	.word	0x00000008
.L_190:


//--------------------- .nv.info._ZN7cutlass13device_kernelIN5flash19enable_sm80_to_sm89INS1_16FlashAttnFwdSm80INS1_25CollectiveMainloopFwdSm80ILi8ELi1ELb1EN4cute5tupleIJNS5_1CILi128EEES8_S8_EEELi128ENS_10bfloat16_tEfNS_4arch4Sm80ELb1ELb0ELb1ELb0ELb0ELb0ELb1ELb0EEENS1_21CollectiveEpilogueFwdIS9_NS6_IJNS7_ILi1EEESF_SF_EEESA_SC_Li256ELb0ELb1ELb0ELb0EEENS1_30DynamicPersistentTileSchedulerILi256ELi256ELb0ELb1ELb0EEEEEEEEEvNT_6ParamsE --------------------------
	.section	.nv.info._ZN7cutlass13device_kernelIN5flash19enable_sm80_to_sm89INS1_16FlashAttnFwdSm80INS1_25CollectiveMainloopFwdSm80ILi8ELi1ELb1EN4cute5tupleIJNS5_1CILi128EEES8_S8_EEELi128ENS_10bfloat16_tEfNS_4arch4Sm80ELb1ELb0ELb1ELb0ELb0ELb0ELb1ELb0EEENS1_21CollectiveEpilogueFwdIS9_NS6_IJNS7_ILi1EEESF_SF_EEESA_SC_Li256ELb0ELb1ELb0ELb0EEENS1_30DynamicPersistentTileSchedulerILi256ELi256ELb0ELb1ELb0EEEEEEEEEvNT_6ParamsE,"",@"SHT_CUDA_INFO"
	.sectionflags	@""
	.align	4


	//----- nvinfo : EIATTR_CUDA_API_VERSION
	.align		4
        /*0000*/ 	.byte	0x04, 0x37
        /*0002*/ 	.short	(.L_192 - .L_191)
.L_191:
        /*0004*/ 	.word	0x00000082


	//----- nvinfo : EIATTR_KPARAM_INFO
	.align		4
.L_192:
        /*0008*/ 	.byte	0x04, 0x17
        /*000a*/ 	.short	(.L_194 - .L_193)
.L_193:
        /*000c*/ 	.word	0x00000000
        /*0010*/ 	.short	0x0000
        /*0012*/ 	.short	0x0000
        /*0014*/ 	.byte	0x00, 0xf0, 0xa1, 0x10


	//----- nvinfo : EIATTR_SPARSE_MMA_MASK
	.align		4
.L_194:
        /*0018*/ 	.byte	0x03, 0x50
        /*001a*/ 	.short	0x0000


	//----- nvinfo : EIATTR_MAXREG_COUNT
	.align		4
        /*001c*/ 	.byte	0x03, 0x1b
        /*001e*/ 	.short	0x00ff


	//----- nvinfo : EIATTR_MERCURY_ISA_VERSION
	.align		4
        /*0020*/ 	.byte	0x03, 0x5f
        /*0022*/ 	.short	0x0101


	//----- nvinfo : EIATTR_VRC_CTA_INIT_COUNT
	.align		4
        /*0024*/ 	.byte	0x02, 0x4a
	.zero		1
	.zero		1


	//----- nvinfo : EIATTR_EXIT_INSTR_OFFSETS
	.align		4
        /*0028*/ 	.byte	0x04, 0x1c
        /*002a*/ 	.short	(.L_196 - .L_195)


	//   ....[0]....
.L_195:
        /*002c*/ 	.word	0x00000010


	//----- nvinfo : EIATTR_MAX_THREADS
	.align		4
.L_196:
        /*0030*/ 	.byte	0x04, 0x05
        /*0032*/ 	.short	(.L_198 - .L_197)
.L_197:
        /*0034*/ 	.word	0x00000100
        /*0038*/ 	.word	0x00000001
        /*003c*/ 	.word	0x00000001


	//----- nvinfo : EIATTR_CBANK_PARAM_SIZE
	.align		4
.L_198:
        /*0040*/ 	.byte	0x03, 0x19
        /*0042*/ 	.short	0x0428


	//----- nvinfo : EIATTR_PARAM_CBANK
	.align		4
        /*0044*/ 	.byte	0x04, 0x0a
        /*0046*/ 	.short	(.L_200 - .L_199)
	.align		4
.L_199:
        /*0048*/ 	.word	index@(.nv.constant0._ZN7cutlass13device_kernelIN5flash19enable_sm80_to_sm89INS1_16FlashAttnFwdSm80INS1_25CollectiveMainloopFwdSm80ILi8ELi1ELb1EN4cute5tupleIJNS5_1CILi128EEES8_S8_EEELi128ENS_10bfloat16_tEfNS_4arch4Sm80ELb1ELb0ELb1ELb0ELb0ELb0ELb1ELb0EEENS1_21CollectiveEpilogueFwdIS9_NS6_IJNS7_ILi1EEESF_SF_EEESA_SC_Li256ELb0ELb1ELb0ELb0EEENS1_30DynamicPersistentTileSchedulerILi256ELi256ELb0ELb1ELb0EEEEEEEEEvNT_6ParamsE)
        /*004c*/ 	.short	0x0380
        /*004e*/ 	.short	0x0428


	//----- nvinfo : EIATTR_SW_WAR
	.align		4
.L_200:
        /*0050*/ 	.byte	0x04, 0x36
        /*0052*/ 	.short	(.L_202 - .L_201)
.L_201:
        /*0054*/ 	.word	0x00000008
.L_202:


//--------------------- .nv.info._ZN7cutlass13device_kernelIN5flash19enable_sm80_to_sm89INS1_16FlashAttnFwdSm80INS1_25CollectiveMainloopFwdSm80ILi8ELi1ELb1EN4cute5tupleIJNS5_1CILi128EEES8_S8_EEELi128ENS_10bfloat16_tEfNS_4arch4Sm80ELb1ELb0ELb1ELb1ELb0ELb0ELb1ELb0EEENS1_21CollectiveEpilogueFwdIS9_NS6_IJNS7_ILi1EEESF_SF_EEESA_SC_Li256ELb1ELb1ELb0ELb0EEENS1_19SingleTileSchedulerILb1ELb0ELb1ELi128EEEEEEEEEvNT_6ParamsE --------------------------
	.section	.nv.info._ZN7cutlass13device_kernelIN5flash19enable_sm80_to_sm89INS1_16FlashAttnFwdSm80INS1_25CollectiveMainloopFwdSm80ILi8ELi1ELb1EN4cute5tupleIJNS5_1CILi128EEES8_S8_EEELi128ENS_10bfloat16_tEfNS_4arch4Sm80ELb1ELb0ELb1ELb1ELb0ELb0ELb1ELb0EEENS1_21CollectiveEpilogueFwdIS9_NS6_IJNS7_ILi1EEESF_SF_EEESA_SC_Li256ELb1ELb1ELb0ELb0EEENS1_19SingleTileSchedulerILb1ELb0ELb1ELi128EEEEEEEEEvNT_6ParamsE,"",@"SHT_CUDA_INFO"
	.sectionflags	@""
	.align	4


	//----- nvinfo : EIATTR_CUDA_API_VERSION
	.align		4
        /*0000*/ 	.byte	0x04, 0x37
        /*0002*/ 	.short	(.L_204 - .L_203)
.L_203:
        /*0004*/ 	.word	0x00000082


	//----- nvinfo : EIATTR_KPARAM_INFO
	.align		4
.L_204:
        /*0008*/ 	.byte	0x04, 0x17
        /*000a*/ 	.short	(.L_206 - .L_205)
.L_205:
        /*000c*/ 	.word	0x00000000
        /*0010*/ 	.short	0x0000
        /*0012*/ 	.short	0x0000
        /*0014*/ 	.byte	0x00, 0xf0, 0x61, 0x10


	//----- nvinfo : EIATTR_SPARSE_MMA_MASK
	.align		4
.L_206:
        /*0018*/ 	.byte	0x03, 0x50
        /*001a*/ 	.short	0x0000


	//----- nvinfo : EIATTR_MAXREG_COUNT
	.align		4
        /*001c*/ 	.byte	0x03, 0x1b
        /*001e*/ 	.short	0x00ff


	//----- nvinfo : EIATTR_MERCURY_ISA_VERSION
	.align		4
        /*0020*/ 	.byte	0x03, 0x5f
        /*0022*/ 	.short	0x0101


	//----- nvinfo : EIATTR_VRC_CTA_INIT_COUNT
	.align		4
        /*0024*/ 	.byte	0x02, 0x4a
	.zero		1
	.zero		1


	//----- nvinfo : EIATTR_EXIT_INSTR_OFFSETS
	.align		4
        /*0028*/ 	.byte	0x04, 0x1c
        /*002a*/ 	.short	(.L_208 - .L_207)


	//   ....[0]....
.L_207:
        /*002c*/ 	.word	0x00000010


	//----- nvinfo : EIATTR_MAX_THREADS
	.align		4
.L_208:
        /*0030*/ 	.byte	0x04, 0x05
        /*0032*/ 	.short	(.L_210 - .L_209)
.L_209:
        /*0034*/ 	.word	0x00000100
        /*0038*/ 	.word	0x00000001
        /*003c*/ 	.word	0x00000001


	//----- nvinfo : EIATTR_CBANK_PARAM_SIZE
	.align		4
.L_210:
        /*0040*/ 	.byte	0x03, 0x19
        /*0042*/ 	.short	0x0418


	//----- nvinfo : EIATTR_PARAM_CBANK
	.align		4
        /*0044*/ 	.byte	0x04, 0x0a
        /*0046*/ 	.short	(.L_212 - .L_211)
	.align		4
.L_211:
        /*0048*/ 	.word	index@(.nv.constant0._ZN7cutlass13device_kernelIN5flash19enable_sm80_to_sm89INS1_16FlashAttnFwdSm80INS1_25CollectiveMainloopFwdSm80ILi8ELi1ELb1EN4cute5tupleIJNS5_1CILi128EEES8_S8_EEELi128ENS_10bfloat16_tEfNS_4arch4Sm80ELb1ELb0ELb1ELb1ELb0ELb0ELb1ELb0EEENS1_21CollectiveEpilogueFwdIS9_NS6_IJNS7_ILi1EEESF_SF_EEESA_SC_Li256ELb1ELb1ELb0ELb0EEENS1_19SingleTileSchedulerILb1ELb0ELb1ELi128EEEEEEEEEvNT_6ParamsE)
        /*004c*/ 	.short	0x0380
        /*004e*/ 	.short	0x0418


	//----- nvinfo : EIATTR_SW_WAR
	.align		4
.L_212:
        /*0050*/ 	.byte	0x04, 0x36
        /*0052*/ 	.short	(.L_214 - .L_213)
.L_213:
        /*0054*/ 	.word	0x00000008
.L_214:


//--------------------- .nv.info._ZN7cutlass13device_kernelIN5flash19enable_sm80_to_sm89INS1_16FlashAttnFwdSm80INS1_25CollectiveMainloopFwdSm80ILi8ELi1ELb1EN4cute5tupleIJNS5_1CILi128EEES8_S8_EEELi128ENS_10bfloat16_tEfNS_4arch4Sm80ELb1ELb0ELb1ELb1ELb0ELb1ELb1ELb0EEENS1_21CollectiveEpilogueFwdIS9_NS6_IJNS7_ILi1EEESF_SF_EEESA_SC_Li256ELb1ELb1ELb0ELb0EEENS1_19SingleTileSchedulerILb1ELb0ELb1ELi128EEEEEEEEEvNT_6ParamsE --------------------------
	.section	.nv.info._ZN7cutlass13device_kernelIN5flash19enable_sm80_to_sm89INS1_16FlashAttnFwdSm80INS1_25CollectiveMainloopFwdSm80ILi8ELi1ELb1EN4cute5tupleIJNS5_1CILi128EEES8_S8_EEELi128ENS_10bfloat16_tEfNS_4arch4Sm80ELb1ELb0ELb1ELb1ELb0ELb1ELb1ELb0EEENS1_21CollectiveEpilogueFwdIS9_NS6_IJNS7_ILi1EEESF_SF_EEESA_SC_Li256ELb1ELb1ELb0ELb0EEENS1_19SingleTileSchedulerILb1ELb0ELb1ELi128EEEEEEEEEvNT_6ParamsE,"",@"SHT_CUDA_INFO"
	.sectionflags	@""
	.align	4


	//----- nvinfo : EIATTR_CUDA_API_VERSION
	.align		4
        /*0000*/ 	.byte	0x04, 0x37
        /*0002*/ 	.short	(.L_216 - .L_215)
.L_215:
        /*0004*/ 	.word	0x00000082


	//----- nvinfo : EIATTR_KPARAM_INFO
	.align		4
.L_216:
        /*0008*/ 	.byte	0x04, 0x17
        /*000a*/ 	.short	(.L_218 - .L_217)
.L_217:
        /*000c*/ 	.word	0x00000000
        /*0010*/ 	.short	0x0000
        /*0012*/ 	.short	0x0000
        /*0014*/ 	.byte	0x00, 0xf0, 0x61, 0x10


	//----- nvinfo : EIATTR_SPARSE_MMA_MASK
	.align		4
.L_218:
        /*0018*/ 	.byte	0x03, 0x50
        /*001a*/ 	.short	0x0000


	//----- nvinfo : EIATTR_MAXREG_COUNT
	.align		4
        /*001c*/ 	.byte	0x03, 0x1b
        /*001e*/ 	.short	0x00ff


	//----- nvinfo : EIATTR_MERCURY_ISA_VERSION
	.align		4
        /*0020*/ 	.byte	0x03, 0x5f
        /*0022*/ 	.short	0x0101


	//----- nvinfo : EIATTR_VRC_CTA_INIT_COUNT
	.align		4
        /*0024*/ 	.byte	0x02, 0x4a
	.zero		1
	.zero		1


	//----- nvinfo : EIATTR_EXIT_INSTR_OFFSETS
	.align		4
        /*0028*/ 	.byte	0x04, 0x1c
        /*002a*/ 	.short	(.L_220 - .L_219)


	//   ....[0]....
.L_219:
        /*002c*/ 	.word	0x00000010


	//----- nvinfo : EIATTR_MAX_THREADS
	.align		4
.L_220:
        /*0030*/ 	.byte	0x04, 0x05
        /*0032*/ 	.short	(.L_222 - .L_221)
.L_221:
        /*0034*/ 	.word	0x00000100
        /*0038*/ 	.word	0x00000001
        /*003c*/ 	.word	0x00000001


	//----- nvinfo : EIATTR_CBANK_PARAM_SIZE
	.align		4
.L_222:
        /*0040*/ 	.byte	0x03, 0x19
        /*0042*/ 	.short	0x0418


	//----- nvinfo : EIATTR_PARAM_CBANK
	.align		4
        /*0044*/ 	.byte	0x04, 0x0a
        /*0046*/ 	.short	(.L_224 - .L_223)
	.align		4
.L_223:
        /*0048*/ 	.word	index@(.nv.constant0._ZN7cutlass13device_kernelIN5flash19enable_sm80_to_sm89INS1_16FlashAttnFwdSm80INS1_25CollectiveMainloopFwdSm80ILi8ELi1ELb1EN4cute5tupleIJNS5_1CILi128EEES8_S8_EEELi128ENS_10bfloat16_tEfNS_4arch4Sm80ELb1ELb0ELb1ELb1ELb0ELb1ELb1ELb0EEENS1_21CollectiveEpilogueFwdIS9_NS6_IJNS7_ILi1EEESF_SF_EEESA_SC_Li256ELb1ELb1ELb0ELb0EEENS1_19SingleTileSchedulerILb1ELb0ELb1ELi128EEEEEEEEEvNT_6ParamsE)
        /*004c*/ 	.short	0x0380
        /*004e*/ 	.short	0x0418


	//----- nvinfo : EIATTR_SW_WAR
	.align		4
.L_224:
        /*0050*/ 	.byte	0x04, 0x36
        /*0052*/ 	.short	(.L_226 - .L_225)
.L_225:
        /*0054*/ 	.word	0x00000008
.L_226:


//--------------------- .nv.info._ZN7cutlass13device_kernelIN5flash19enable_sm80_to_sm89INS1_16FlashAttnFwdSm80INS1_25CollectiveMainloopFwdSm80ILi4ELi1ELb0EN4cute5tupleIJNS5_1CILi128EEENS7_ILi64EEES8_EEELi128ENS_10bfloat16_tEfNS_4arch4Sm80ELb0ELb0ELb1ELb0ELb0ELb0ELb1ELb0EEENS1_21CollectiveEpilogueFwdINS6_IJS8_S8_S9_EEENS6_IJNS7_ILi1EEESH_SH_EEESB_SD_Li128ELb0ELb1ELb0ELb0EEENS1_19SingleTileSchedulerILb0ELb0ELb1ELi128EEEEEEEEEvNT_6ParamsE --------------------------
	.section	.nv.info._ZN7cutlass13device_kernelIN5flash19enable_sm80_to_sm89INS1_16FlashAttnFwdSm80INS1_25CollectiveMainloopFwdSm80ILi4ELi1ELb0EN4cute5tupleIJNS5_1CILi128EEENS7_ILi64EEES8_EEELi128ENS_10bfloat16_tEfNS_4arch4Sm80ELb0ELb0ELb1ELb0ELb0ELb0ELb1ELb0EEENS1_21CollectiveEpilogueFwdINS6_IJS8_S8_S9_EEENS6_IJNS7_ILi1EEESH_SH_EEESB_SD_Li128ELb0ELb1ELb0ELb0EEENS1_19SingleTileSchedulerILb0ELb0ELb1ELi128EEEEEEEEEvNT_6ParamsE,"",@"SHT_CUDA_INFO"
	.sectionflags	@""
	.align	4


	//----- nvinfo : EIATTR_CUDA_API_VERSION
	.align		4
        /*0000*/ 	.byte	0x04, 0x37
        /*0002*/ 	.short	(.L_228 - .L_227)
.L_227:
        /*0004*/ 	.word	0x00000082


	//----- nvinfo : EIATTR_KPARAM_INFO
	.align		4
.L_228:
        /*0008*/ 	.byte	0x04, 0x17
        /*000a*/ 	.short	(.L_230 - .L_229)
.L_229:
        /*000c*/ 	.word	0x00000000
        /*0010*/ 	.short	0x0000
        /*0012*/ 	.short	0x0000
        /*0014*/ 	.byte	0x00, 0xf0, 0x61, 0x10


	//----- nvinfo : EIATTR_SPARSE_MMA_MASK
	.align		4
.L_230:
        /*0018*/ 	.byte	0x03, 0x50
        /*001a*/ 	.short	0x0000


	//----- nvinfo : EIATTR_MAXREG_COUNT
	.align		4
        /*001c*/ 	.byte	0x03, 0x1b
        /*001e*/ 	.short	0x00ff


	//----- nvinfo : EIATTR_MERCURY_ISA_VERSION
	.align		4
        /*0020*/ 	.byte	0x03, 0x5f
        /*0022*/ 	.short	0x0101


	//----- nvinfo : EIATTR_VRC_CTA_INIT_COUNT
	.align		4
        /*0024*/ 	.byte	0x02, 0x4a
	.zero		1
	.zero		1


	//----- nvinfo : EIATTR_EXIT_INSTR_OFFSETS
	.align		4
        /*0028*/ 	.byte	0x04, 0x1c
        /*002a*/ 	.short	(.L_232 - .L_231)


	//   ....[0]....
.L_231:
        /*002c*/ 	.word	0x00000010


	//----- nvinfo : EIATTR_MAX_THREADS
	.align		4
.L_232:
        /*0030*/ 	.byte	0x04, 0x05
        /*0032*/ 	.short	(.L_234 - .L_233)
.L_233:
        /*0034*/ 	.word	0x00000080
        /*0038*/ 	.word	0x00000001
        /*003c*/ 	.word	0x00000001


	//----- nvinfo : EIATTR_CBANK_PARAM_SIZE
	.align		4
.L_234:
        /*0040*/ 	.byte	0x03, 0x19
        /*0042*/ 	.short	0x0418


	//----- nvinfo : EIATTR_PARAM_CBANK
	.align		4
        /*0044*/ 	.byte	0x04, 0x0a
        /*0046*/ 	.short	(.L_236 - .L_235)
	.align		4
.L_235:
        /*0048*/ 	.word	index@(.nv.constant0._ZN7cutlass13device_kernelIN5flash19enable_sm80_to_sm89INS1_16FlashAttnFwdSm80INS1_25CollectiveMainloopFwdSm80ILi4ELi1ELb0EN4cute5tupleIJNS5_1CILi128EEENS7_ILi64EEES8_EEELi128ENS_10bfloat16_tEfNS_4arch4Sm80ELb0ELb0ELb1ELb0ELb0ELb0ELb1ELb0EEENS1_21CollectiveEpilogueFwdINS6_IJS8_S8_S9_EEENS6_IJNS7_ILi1EEESH_SH_EEESB_SD_Li128ELb0ELb1ELb0ELb0EEENS1_19SingleTileSchedulerILb0ELb0ELb1ELi128EEEEEEEEEvNT_6ParamsE)
        /*004c*/ 	.short	0x0380
        /*004e*/ 	.short	0x0418


	//----- nvinfo : EIATTR_SW_WAR
	.align		4
.L_236:
        /*0050*/ 	.byte	0x04, 0x36
        /*0052*/ 	.short	(.L_238 - .L_237)
.L_237:
        /*0054*/ 	.word	0x00000008
.L_238:


//--------------------- .nv.info._ZN7cutlass13device_kernelIN5flash19enable_sm80_to_sm89INS1_16FlashAttnFwdSm80INS1_25CollectiveMainloopFwdSm80ILi4ELi1ELb0EN4cute5tupleIJNS5_1CILi128EEENS7_ILi64EEES8_EEELi128ENS_10bfloat16_tEfNS_4arch4Sm80ELb0ELb0ELb1ELb1ELb0ELb0ELb1ELb0EEENS1_21CollectiveEpilogueFwdINS6_IJS8_S8_S9_EEENS6_IJNS7_ILi1EEESH_SH_EEESB_SD_Li128ELb1ELb1ELb0ELb0EEENS1_19SingleTileSchedulerILb1ELb0ELb1ELi128EEEEEEEEEvNT_6ParamsE --------------------------
	.section	.nv.info._ZN7cutlass13device_kernelIN5flash19enable_sm80_to_sm89INS1_16FlashAttnFwdSm80INS1_25CollectiveMainloopFwdSm80ILi4ELi1ELb0EN4cute5tupleIJNS5_1CILi128EEENS7_ILi64EEES8_EEELi128ENS_10bfloat16_tEfNS_4arch4Sm80ELb0ELb0ELb1ELb1ELb0ELb0ELb1ELb0EEENS1_21CollectiveEpilogueFwdINS6_IJS8_S8_S9_EEENS6_IJNS7_ILi1EEESH_SH_EEESB_SD_Li128ELb1ELb1ELb0ELb0EEENS1_19SingleTileSchedulerILb1ELb0ELb1ELi128EEEEEEEEEvNT_6ParamsE,"",@"SHT_CUDA_INFO"
	.sectionflags	@""
	.align	4


	//----- nvinfo : EIATTR_CUDA_API_VERSION
	.align		4
        /*0000*/ 	.byte	0x04, 0x37
        /*0002*/ 	.short	(.L_240 - .L_239)
.L_239:
        /*0004*/ 	.word	0x00000082


	//----- nvinfo : EIATTR_KPARAM_INFO
	.align		4
.L_240:
        /*0008*/ 	.byte	0x04, 0x17
        /*000a*/ 	.short	(.L_242 - .L_241)
.L_241:
        /*000c*/ 	.word	0x00000000
        /*0010*/ 	.short	0x0000
        /*0012*/ 	.short	0x0000
        /*0014*/ 	.byte	0x00, 0xf0, 0x61, 0x10


	//----- nvinfo : EIATTR_SPARSE_MMA_MASK
	.align		4
.L_242:
        /*0018*/ 	.byte	0x03, 0x50
        /*001a*/ 	.short	0x0000


	//----- nvinfo : EIATTR_MAXREG_COUNT
	.align		4
        /*001c*/ 	.byte	0x03, 0x1b
        /*001e*/ 	.short	0x00ff


	//----- nvinfo : EIATTR_MERCURY_ISA_VERSION
	.align		4
        /*0020*/ 	.byte	0x03, 0x5f
        /*0022*/ 	.short	0x0101


	//----- nvinfo : EIATTR_VRC_CTA_INIT_COUNT
	.align		4
        /*0024*/ 	.byte	0x02, 0x4a
	.zero		1
	.zero		1


	//----- nvinfo : EIATTR_EXIT_INSTR_OFFSETS
	.align		4
        /*0028*/ 	.byte	0x04, 0x1c
        /*002a*/ 	.short	(.L_244 - .L_243)


	//   ....[0]....
.L_243:
        /*002c*/ 	.word	0x00000010


	//----- nvinfo : EIATTR_MAX_THREADS
	.align		4
.L_244:
        /*0030*/ 	.byte	0x04, 0x05
        /*0032*/ 	.short	(.L_246 - .L_245)
.L_245:
        /*0034*/ 	.word	0x00000080
        /*0038*/ 	.word	0x00000001
        /*003c*/ 	.word	0x00000001


	//----- nvinfo : EIATTR_CBANK_PARAM_SIZE
	.align		4
.L_246:
        /*0040*/ 	.byte	0x03, 0x19
        /*0042*/ 	.short	0x0418


	//----- nvinfo : EIATTR_PARAM_CBANK
	.align		4
        /*0044*/ 	.byte	0x04, 0x0a
        /*0046*/ 	.short	(.L_248 - .L_247)
	.align		4
.L_247:
        /*0048*/ 	.word	index@(.nv.constant0._ZN7cutlass13device_kernelIN5flash19enable_sm80_to_sm89INS1_16FlashAttnFwdSm80INS1_25CollectiveMainloopFwdSm80ILi4ELi1ELb0EN4cute5tupleIJNS5_1CILi128EEENS7_ILi64EEES8_EEELi128ENS_10bfloat16_tEfNS_4arch4Sm80ELb0ELb0ELb1ELb1ELb0ELb0ELb1ELb0EEENS1_21CollectiveEpilogueFwdINS6_IJS8_S8_S9_EEENS6_IJNS7_ILi1EEESH_SH_EEESB_SD_Li128ELb1ELb1ELb0ELb0EEENS1_19SingleTileSchedulerILb1ELb0ELb1ELi128EEEEEEEEEvNT_6ParamsE)
        /*004c*/ 	.short	0x0380
        /*004e*/ 	.short	0x0418


	//----- nvinfo : EIATTR_SW_WAR
	.align		4
.L_248:
        /*0050*/ 	.byte	0x04, 0x36
        /*0052*/ 	.short	(.L_250 - .L_249)
.L_249:
        /*0054*/ 	.word	0x00000008
.L_250:


//--------------------- .nv.info._ZN7cutlass13device_kernelIN5flash19enable_sm80_to_sm89INS1_16FlashAttnFwdSm80INS1_25CollectiveMainloopFwdSm80ILi4ELi1ELb0EN4cute5tupleIJNS5_1CILi128EEENS7_ILi64EEES8_EEELi128ENS_10bfloat16_tEfNS_4arch4Sm80ELb0ELb0ELb1ELb1ELb0ELb1ELb1ELb0EEENS1_21CollectiveEpilogueFwdINS6_IJS8_S8_S9_EEENS6_IJNS7_ILi1EEESH_SH_EEESB_SD_Li128ELb1ELb1ELb0ELb0EEENS1_19SingleTileSchedulerILb1ELb0ELb1ELi128EEEEEEEEEvNT_6ParamsE --------------------------
	.section	.nv.info._ZN7cutlass13device_kernelIN5flash19enable_sm80_to_sm89INS1_16FlashAttnFwdSm80INS1_25CollectiveMainloopFwdSm80ILi4ELi1ELb0EN4cute5tupleIJNS5_1CILi128EEENS7_ILi64EEES8_EEELi128ENS_10bfloat16_tEfNS_4arch4Sm80ELb0ELb0ELb1ELb1ELb0ELb1ELb1ELb0EEENS1_21CollectiveEpilogueFwdINS6_IJS8_S8_S9_EEENS6_IJNS7_ILi1EEESH_SH_EEESB_SD_Li128ELb1ELb1ELb0ELb0EEENS1_19SingleTileSchedulerILb1ELb0ELb1ELi128EEEEEEEEEvNT_6ParamsE,"",@"SHT_CUDA_INFO"
	.sectionflags	@""
	.align	4


	//----- nvinfo : EIATTR_CUDA_API_VERSION
	.align		4
        /*0000*/ 	.byte	0x04, 0x37
        /*0002*/ 	.short	(.L_252 - .L_251)
.L_251:
        /*0004*/ 	.word	0x00000082


	//----- nvinfo : EIATTR_KPARAM_INFO
	.align		4
.L_252:
        /*0008*/ 	.byte	0x04, 0x17
        /*000a*/ 	.short	(.L_254 - .L_253)
.L_253:
        /*000c*/ 	.word	0x00000000
        /*0010*/ 	.short	0x0000
        /*0012*/ 	.short	0x0000
        /*0014*/ 	.byte	0x00, 0xf0, 0x61, 0x10


	//----- nvinfo : EIATTR_SPARSE_MMA_MASK
	.align		4
.L_254:
        /*0018*/ 	.byte	0x03, 0x50
        /*001a*/ 	.short	0x0000


	//----- nvinfo : EIATTR_MAXREG_COUNT
	.align		4
        /*001c*/ 	.byte	0x03, 0x1b
        /*001e*/ 	.short	0x00ff


	//----- nvinfo : EIATTR_MERCURY_ISA_VERSION
	.align		4
        /*0020*/ 	.byte	0x03, 0x5f
        /*0022*/ 	.short	0x0101


	//----- nvinfo : EIATTR_VRC_CTA_INIT_COUNT
	.align		4
        /*0024*/ 	.byte	0x02, 0x4a
	.zero		1
	.zero		1


	//----- nvinfo : EIATTR_EXIT_INSTR_OFFSETS
	.align		4
        /*0028*/ 	.byte	0x04, 0x1c
        /*002a*/ 	.short	(.L_256 - .L_255)


	//   ....[0]....
.L_255:
        /*002c*/ 	.word	0x00000010


	//----- nvinfo : EIATTR_MAX_THREADS
	.align		4
.L_256:
        /*0030*/ 	.byte	0x04, 0x05
        /*0032*/ 	.short	(.L_258 - .L_257)
.L_257:
        /*0034*/ 	.word	0x00000080
        /*0038*/ 	.word	0x00000001
        /*003c*/ 	.word	0x00000001


	//----- nvinfo : EIATTR_CBANK_PARAM_SIZE
	.align		4
.L_258:
        /*0040*/ 	.byte	0x03, 0x19
        /*0042*/ 	.short	0x0418


	//----- nvinfo : EIATTR_PARAM_CBANK
	.align		4
        /*0044*/ 	.byte	0x04, 0x0a
        /*0046*/ 	.short	(.L_260 - .L_259)
	.align		4
.L_259:
        /*0048*/ 	.word	index@(.nv.constant0._ZN7cutlass13device_kernelIN5flash19enable_sm80_to_sm89INS1_16FlashAttnFwdSm80INS1_25CollectiveMainloopFwdSm80ILi4ELi1ELb0EN4cute5tupleIJNS5_1CILi128EEENS7_ILi64EEES8_EEELi128ENS_10bfloat16_tEfNS_4arch4Sm80ELb0ELb0ELb1ELb1ELb0ELb1ELb1ELb0EEENS1_21CollectiveEpilogueFwdINS6_IJS8_S8_S9_EEENS6_IJNS7_ILi1EEESH_SH_EEESB_SD_Li128ELb1ELb1ELb0ELb0EEENS1_19SingleTileSchedulerILb1ELb0ELb1ELi128EEEEEEEEEvNT_6ParamsE)
        /*004c*/ 	.short	0x0380
        /*004e*/ 	.short	0x0418


	//----- nvinfo : EIATTR_SW_WAR
	.align		4
.L_260:
        /*0050*/ 	.byte	0x04, 0x36
        /*0052*/ 	.short	(.L_262 - .L_261)
.L_261:
        /*0054*/ 	.word	0x00000008
.L_262:


//--------------------- .nv.info._ZN7cutlass13device_kernelIN5flash19enable_sm80_to_sm89INS1_16FlashAttnFwdSm80INS1_25CollectiveMainloopFwdSm80ILi4ELi1ELb0EN4cute5tupleIJNS5_1CILi128EEENS7_ILi48EEES8_EEELi128ENS_10bfloat16_tEfNS_4arch4Sm80ELb0ELb1ELb1ELb0ELb0ELb0ELb1ELb0EEENS1_21CollectiveEpilogueFwdINS6_IJS8_S8_S9_EEENS6_IJNS7_ILi1EEESH_SH_EEESB_SD_Li128ELb0ELb1ELb0ELb0EEENS1_19SingleTileSchedulerILb0ELb0ELb1ELi128EEEEEEEEEvNT_6ParamsE --------------------------
	.section	.nv.info._ZN7cutlass13device_kernelIN5flash19enable_sm80_to_sm89INS1_16FlashAttnFwdSm80INS1_25CollectiveMainloopFwdSm80ILi4ELi1ELb0EN4cute5tupleIJNS5_1CILi128EEENS7_ILi48EEES8_EEELi128ENS_10bfloat16_tEfNS_4arch4Sm80ELb0ELb1ELb1ELb0ELb0ELb0ELb1ELb0EEENS1_21CollectiveEpilogueFwdINS6_IJS8_S8_S9_EEENS6_IJNS7_ILi1EEESH_SH_EEESB_SD_Li128ELb0ELb1ELb0ELb0EEENS1_19SingleTileSchedulerILb0ELb0ELb1ELi128EEEEEEEEEvNT_6ParamsE,"",@"SHT_CUDA_INFO"
	.sectionflags	@""
	.align	4


	//----- nvinfo : EIATTR_CUDA_API_VERSION
	.align		4
        /*0000*/ 	.byte	0x04, 0x37
        /*0002*/ 	.short	(.L_264 - .L_263)
.L_263:
        /*0004*/ 	.word	0x00000082


	//----- nvinfo : EIATTR_KPARAM_INFO
	.align		4
.L_264:
        /*0008*/ 	.byte	0x04, 0x17
        /*000a*/ 	.short	(.L_266 - .L_265)
.L_265:
        /*000c*/ 	.word	0x00000000
        /*0010*/ 	.short	0x0000
        /*0012*/ 	.short	0x0000
        /*0014*/ 	.byte	0x00, 0xf0, 0x61, 0x10


	//----- nvinfo : EIATTR_SPARSE_MMA_MASK
	.align		4
.L_266:
        /*0018*/ 	.byte	0x03, 0x50
        /*001a*/ 	.short	0x0000


	//----- nvinfo : EIATTR_MAXREG_COUNT
	.align		4
        /*001c*/ 	.byte	0x03, 0x1b
        /*001e*/ 	.short	0x00ff


	//----- nvinfo : EIATTR_MERCURY_ISA_VERSION
	.align		4
        /*0020*/ 	.byte	0x03, 0x5f
        /*0022*/ 	.short	0x0101


	//----- nvinfo : EIATTR_VRC_CTA_INIT_COUNT
	.align		4
        /*0024*/ 	.byte	0x02, 0x4a
	.zero		1
	.zero		1


	//----- nvinfo : EIATTR_EXIT_INSTR_OFFSETS
	.align		4
        /*0028*/ 	.byte	0x04, 0x1c
        /*002a*/ 	.short	(.L_268 - .L_267)


	//   ....[0]....
.L_267:
        /*002c*/ 	.word	0x00000010


	//----- nvinfo : EIATTR_MAX_THREADS
	.align		4
.L_268:
        /*0030*/ 	.byte	0x04, 0x05
        /*0032*/ 	.short	(.L_270 - .L_269)
.L_269:
        /*0034*/ 	.word	0x00000080
        /*0038*/ 	.word	0x00000001
        /*003c*/ 	.word	0x00000001


	//----- nvinfo : EIATTR_CBANK_PARAM_SIZE
	.align		4
.L_270:
        /*0040*/ 	.byte	0x03, 0x19
        /*0042*/ 	.short	0x0418


	//----- nvinfo : EIATTR_PARAM_CBANK
	.align		4
        /*0044*/ 	.byte	0x04, 0x0a
        /*0046*/ 	.short	(.L_272 - .L_271)
	.align		4
.L_271:
        /*0048*/ 	.word	index@(.nv.constant0._ZN7cutlass13device_kernelIN5flash19enable_sm80_to_sm89INS1_16FlashAttnFwdSm80INS1_25CollectiveMainloopFwdSm80ILi4ELi1ELb0EN4cute5tupleIJNS5_1CILi128EEENS7_ILi48EEES8_EEELi128ENS_10bfloat16_tEfNS_4arch4Sm80ELb0ELb1ELb1ELb0ELb0ELb0ELb1ELb0EEENS1_21CollectiveEpilogueFwdINS6_IJS8_S8_S9_EEENS6_IJNS7_ILi1EEESH_SH_EEESB_SD_Li128ELb0ELb1ELb0ELb0EEENS1_19SingleTileSchedulerILb0ELb0ELb1ELi128EEEEEEEEEvNT_6ParamsE)
        /*004c*/ 	.short	0x0380
        /*004e*/ 	.short	0x0418


	//----- nvinfo : EIATTR_SW_WAR
	.align		4
.L_272:
        /*0050*/ 	.byte	0x04, 0x36
        /*0052*/ 	.short	(.L_274 - .L_273)
.L_273:
        /*0054*/ 	.word	0x00000008
.L_274:


//--------------------- .nv.info._ZN7cutlass13device_kernelIN5flash19enable_sm80_to_sm89INS1_16FlashAttnFwdSm80INS1_25CollectiveMainloopFwdSm80ILi4ELi1ELb0EN4cute5tupleIJNS5_1CILi128EEENS7_ILi48EEES8_EEELi128ENS_10bfloat16_tEfNS_4arch4Sm80ELb0ELb1ELb1ELb1ELb0ELb0ELb1ELb0EEENS1_21CollectiveEpilogueFwdINS6_IJS8_S8_S9_EEENS6_IJNS7_ILi1EEESH_SH_EEESB_SD_Li128ELb1ELb1ELb0ELb0EEENS1_19SingleTileSchedulerILb1ELb0ELb1ELi128EEEEEEEEEvNT_6ParamsE --------------------------
	.section	.nv.info._ZN7cutlass13device_kernelIN5flash19enable_sm80_to_sm89INS1_16FlashAttnFwdSm80INS1_25CollectiveMainloopFwdSm80ILi4ELi1ELb0EN4cute5tupleIJNS5_1CILi128EEENS7_ILi48EEES8_EEELi128ENS_10bfloat16_tEfNS_4arch4Sm80ELb0ELb1ELb1ELb1ELb0ELb0ELb1ELb0EEENS1_21CollectiveEpilogueFwdINS6_IJS8_S8_S9_EEENS6_IJNS7_ILi1EEESH_SH_EEESB_SD_Li128ELb1ELb1ELb0ELb0EEENS1_19SingleTileSchedulerILb1ELb0ELb1ELi128EEEEEEEEEvNT_6ParamsE,"",@"SHT_CUDA_INFO"
	.sectionflags	@""
	.align	4


	//----- nvinfo : EIATTR_CUDA_API_VERSION
	.align		4
        /*0000*/ 	.byte	0x04, 0x37
        /*0002*/ 	.short	(.L_276 - .L_275)
.L_275:
        /*0004*/ 	.word	0x00000082


	//----- nvinfo : EIATTR_KPARAM_INFO
	.align		4
.L_276:
        /*0008*/ 	.byte	0x04, 0x17
        /*000a*/ 	.short	(.L_278 - .L_277)
.L_277:
        /*000c*/ 	.word	0x00000000
        /*0010*/ 	.short	0x0000
        /*0012*/ 	.short	0x0000
        /*0014*/ 	.byte	0x00, 0xf0, 0x61, 0x10


	//----- nvinfo : EIATTR_SPARSE_MMA_MASK
	.align		4
.L_278:
        /*0018*/ 	.byte	0x03, 0x50
        /*001a*/ 	.short	0x0000


	//----- nvinfo : EIATTR_MAXREG_COUNT
	.align		4
        /*001c*/ 	.byte	0x03, 0x1b
        /*001e*/ 	.short	0x00ff


	//----- nvinfo : EIATTR_MERCURY_ISA_VERSION
	.align		4
        /*0020*/ 	.byte	0x03, 0x5f
        /*0022*/ 	.short	0x0101


	//----- nvinfo : EIATTR_VRC_CTA_INIT_COUNT
	.align		4
        /*0024*/ 	.byte	0x02, 0x4a
	.zero		1
	.zero		1


	//----- nvinfo : EIATTR_EXIT_INSTR_OFFSETS
	.align		4
        /*0028*/ 	.byte	0x04, 0x1c
        /*002a*/ 	.short	(.L_280 - .L_279)


	//   ....[0]....
.L_279:
        /*002c*/ 	.word	0x00000010


	//----- nvinfo : EIATTR_MAX_THREADS
	.align		4
.L_280:
        /*0030*/ 	.byte	0x04, 0x05
        /*0032*/ 	.short	(.L_282 - .L_281)
.L_281:
        /*0034*/ 	.word	0x00000080
        /*0038*/ 	.word	0x00000001
        /*003c*/ 	.word	0x00000001


	//----- nvinfo : EIATTR_CBANK_PARAM_SIZE
	.align		4
.L_282:
        /*0040*/ 	.byte	0x03, 0x19
        /*0042*/ 	.short	0x0418


	//----- nvinfo : EIATTR_PARAM_CBANK
	.align		4
        /*0044*/ 	.byte	0x04, 0x0a
        /*0046*/ 	.short	(.L_284 - .L_283)
	.align		4
.L_283:
        /*0048*/ 	.word	index@(.nv.constant0._ZN7cutlass13device_kernelIN5flash19enable_sm80_to_sm89INS1_16FlashAttnFwdSm80INS1_25CollectiveMainloopFwdSm80ILi4ELi1ELb0EN4cute5tupleIJNS5_1CILi128EEENS7_ILi48EEES8_EEELi128ENS_10bfloat16_tEfNS_4arch4Sm80ELb0ELb1ELb1ELb1ELb0ELb0ELb1ELb0EEENS1_21CollectiveEpilogueFwdINS6_IJS8_S8_S9_EEENS6_IJNS7_ILi1EEESH_SH_EEESB_SD_Li128ELb1ELb1ELb0ELb0EEENS1_19SingleTileSchedulerILb1ELb0ELb1ELi128EEEEEEEEEvNT_6ParamsE)
        /*004c*/ 	.short	0x0380
        /*004e*/ 	.short	0x0418


	//----- nvinfo : EIATTR_SW_WAR
	.align		4
.L_284:
        /*0050*/ 	.byte	0x04, 0x36
        /*0052*/ 	.short	(.L_286 - .L_285)
.L_285:
        /*0054*/ 	.word	0x00000008
.L_286:


//--------------------- .nv.info._ZN7cutlass13device_kernelIN5flash19enable_sm80_to_sm89INS1_16FlashAttnFwdSm80INS1_25CollectiveMainloopFwdSm80ILi4ELi1ELb0EN4cute5tupleIJNS5_1CILi128EEENS7_ILi48EEES8_EEELi128ENS_10bfloat16_tEfNS_4arch4Sm80ELb0ELb1ELb1ELb1ELb0ELb1ELb1ELb0EEENS1_21CollectiveEpilogueFwdINS6_IJS8_S8_S9_EEENS6_IJNS7_ILi1EEESH_SH_EEESB_SD_Li128ELb1ELb1ELb0ELb0EEENS1_19SingleTileSchedulerILb1ELb0ELb1ELi128EEEEEEEEEvNT_6ParamsE --------------------------
	.section	.nv.info._ZN7cutlass13device_kernelIN5flash19enable_sm80_to_sm89INS1_16FlashAttnFwdSm80INS1_25CollectiveMainloopFwdSm80ILi4ELi1ELb0EN4cute5tupleIJNS5_1CILi128EEENS7_ILi48EEES8_EEELi128ENS_10bfloat16_tEfNS_4arch4Sm80ELb0ELb1ELb1ELb1ELb0ELb1ELb1ELb0EEENS1_21CollectiveEpilogueFwdINS6_IJS8_S8_S9_EEENS6_IJNS7_ILi1EEESH_SH_EEESB_SD_Li128ELb1ELb1ELb0ELb0EEENS1_19SingleTileSchedulerILb1ELb0ELb1ELi128EEEEEEEEEvNT_6ParamsE,"",@"SHT_CUDA_INFO"
	.sectionflags	@""
	.align	4


	//----- nvinfo : EIATTR_CUDA_API_VERSION
	.align		4
        /*0000*/ 	.byte	0x04, 0x37
        /*0002*/ 	.short	(.L_288 - .L_287)
.L_287:
        /*0004*/ 	.word	0x00000082


	//----- nvinfo : EIATTR_KPARAM_INFO
	.align		4
.L_288:
        /*0008*/ 	.byte	0x04, 0x17
        /*000a*/ 	.short	(.L_290 - .L_289)
.L_289:
        /*000c*/ 	.word	0x00000000
        /*0010*/ 	.short	0x0000
        /*0012*/ 	.short	0x0000
        /*0014*/ 	.byte	0x00, 0xf0, 0x61, 0x10


	//----- nvinfo : EIATTR_SPARSE_MMA_MASK
	.align		4
.L_290:
        /*0018*/ 	.byte	0x03, 0x50
        /*001a*/ 	.short	0x0000


	//----- nvinfo : EIATTR_MAXREG_COUNT
	.align		4
        /*001c*/ 	.byte	0x03, 0x1b
        /*001e*/ 	.short	0x00ff


	//----- nvinfo : EIATTR_MERCURY_ISA_VERSION
	.align		4
        /*0020*/ 	.byte	0x03, 0x5f
        /*0022*/ 	.short	0x0101


	//----- nvinfo : EIATTR_VRC_CTA_INIT_COUNT
	.align		4
        /*0024*/ 	.byte	0x02, 0x4a
	.zero		1
	.zero		1


	//----- nvinfo : EIATTR_EXIT_INSTR_OFFSETS
	.align		4
        /*0028*/ 	.byte	0x04, 0x1c
        /*002a*/ 	.short	(.L_292 - .L_291)


	//   ....[0]....
.L_291:
        /*002c*/ 	.word	0x00000010


	//----- nvinfo : EIATTR_MAX_THREADS
	.align		4
.L_292:
        /*0030*/ 	.byte	0x04, 0x05
        /*0032*/ 	.short	(.L_294 - .L_293)
.L_293:
        /*0034*/ 	.word	0x00000080
        /*0038*/ 	.word	0x00000001
        /*003c*/ 	.word	0x00000001


	//----- nvinfo : EIATTR_CBANK_PARAM_SIZE
	.align		4
.L_294:
        /*0040*/ 	.byte	0x03, 0x19
        /*0042*/ 	.short	0x0418


	//----- nvinfo : EIATTR_PARAM_CBANK
	.align		4
        /*0044*/ 	.byte	0x04, 0x0a
        /*0046*/ 	.short	(.L_296 - .L_295)
	.align		4
.L_295:
        /*0048*/ 	.word	index@(.nv.constant0._ZN7cutlass13device_kernelIN5flash19enable_sm80_to_sm89INS1_16FlashAttnFwdSm80INS1_25CollectiveMainloopFwdSm80ILi4ELi1ELb0EN4cute5tupleIJNS5_1CILi128EEENS7_ILi48EEES8_EEELi128ENS_10bfloat16_tEfNS_4arch4Sm80ELb0ELb1ELb1ELb1ELb0ELb1ELb1ELb0EEENS1_21CollectiveEpilogueFwdINS6_IJS8_S8_S9_EEENS6_IJNS7_ILi1EEESH_SH_EEESB_SD_Li128ELb1ELb1ELb0ELb0EEENS1_19SingleTileSchedulerILb1ELb0ELb1ELi128EEEEEEEEEvNT_6ParamsE)
        /*004c*/ 	.short	0x0380
        /*004e*/ 	.short	0x0418


	//----- nvinfo : EIATTR_SW_WAR
	.align		4
.L_296:
        /*0050*/ 	.byte	0x04, 0x36
        /*0052*/ 	.short	(.L_298 - .L_297)
.L_297:
        /*0054*/ 	.word	0x00000008
.L_298:


//--------------------- .nv.info._ZN7cutlass13device_kernelIN5flash19enable_sm80_to_sm89INS1_16FlashAttnFwdSm80INS1_25CollectiveMainloopFwdSm80ILi4ELi1ELb0EN4cute5tupleIJNS5_1CILi128EEENS7_ILi64EEES8_EEELi128ENS_10bfloat16_tEfNS_4arch4Sm80ELb1ELb0ELb1ELb0ELb0ELb0ELb1ELb0EEENS1_21CollectiveEpilogueFwdINS6_IJS8_S8_S9_EEENS6_IJNS7_ILi1EEESH_SH_EEESB_SD_Li128ELb0ELb1ELb0ELb0EEENS1_30DynamicPersistentTileSchedulerILi128ELi128ELb0ELb1ELb0EEEEEEEEEvNT_6ParamsE --------------------------
	.section	.nv.info._ZN7cutlass13device_kernelIN5flash19enable_sm80_to_sm89INS1_16FlashAttnFwdSm80INS1_25CollectiveMainloopFwdSm80ILi4ELi1ELb0EN4cute5tupleIJNS5_1CILi128EEENS7_ILi64EEES8_EEELi128ENS_10bfloat16_tEfNS_4arch4Sm80ELb1ELb0ELb1ELb0ELb0ELb0ELb1ELb0EEENS1_21CollectiveEpilogueFwdINS6_IJS8_S8_S9_EEENS6_IJNS7_ILi1EEESH_SH_EEESB_SD_Li128ELb0ELb1ELb0ELb0EEENS1_30DynamicPersistentTileSchedulerILi128ELi128ELb0ELb1ELb0EEEEEEEEEvNT_6ParamsE,"",@"SHT_CUDA_INFO"
	.sectionflags	@""
	.align	4


	//----- nvinfo : EIATTR_CUDA_API_VERSION
	.align		4
        /*0000*/ 	.byte	0x04, 0x37
        /*0002*/ 	.short	(.L_300 - .L_299)
.L_299:
        /*0004*/ 	.word	0x00000082


	//----- nvinfo : EIATTR_KPARAM_INFO
	.align		4
.L_300:
        /*0008*/ 	.byte	0x04, 0x17
        /*000a*/ 	.short	(.L_302 - .L_301)
.L_301:
        /*000c*/ 	.word	0x00000000
        /*0010*/ 	.short	0x0000
        /*0012*/ 	.short	0x0000
        /*0014*/ 	.byte	0x00, 0xf0, 0xa1, 0x10


	//----- nvinfo : EIATTR_SPARSE_MMA_MASK
	.align		4
.L_302:
        /*0018*/ 	.byte	0x03, 0x50
        /*001a*/ 	.short	0x0000


	//----- nvinfo : EIATTR_MAXREG_COUNT
	.align		4
        /*001c*/ 	.byte	0x03, 0x1b
        /*001e*/ 	.short	0x00ff


	//----- nvinfo : EIATTR_MERCURY_ISA_VERSION
	.align		4
        /*0020*/ 	.byte	0x03, 0x5f
        /*0022*/ 	.short	0x0101


	//----- nvinfo : EIATTR_VRC_CTA_INIT_COUNT
	.align		4
        /*0024*/ 	.byte	0x02, 0x4a
	.zero		1
	.zero		1


	//----- nvinfo : EIATTR_EXIT_INSTR_OFFSETS
	.align		4
        /*0028*/ 	.byte	0x04, 0x1c
        /*002a*/ 	.short	(.L_304 - .L_303)


	//   ....[0]....
.L_303:
        /*002c*/ 	.word	0x00000010


	//----- nvinfo : EIATTR_MAX_THREADS
	.align		4
.L_304:
        /*0030*/ 	.byte	0x04, 0x05
        /*0032*/ 	.short	(.L_306 - .L_305)
.L_305:
        /*0034*/ 	.word	0x00000080
        /*0038*/ 	.word	0x00000001
        /*003c*/ 	.word	0x00000001


	//----- nvinfo : EIATTR_CBANK_PARAM_SIZE
	.align		4
.L_306:
        /*0040*/ 	.byte	0x03, 0x19
        /*0042*/ 	.short	0x0428


	//----- nvinfo : EIATTR_PARAM_CBANK
	.align		4
        /*0044*/ 	.byte	0x04, 0x0a
        /*0046*/ 	.short	(.L_308 - .L_307)
	.align		4
.L_307:
        /*0048*/ 	.word	index@(.nv.constant0._ZN7cutlass13device_kernelIN5flash19enable_sm80_to_sm89INS1_16FlashAttnFwdSm80INS1_25CollectiveMainloopFwdSm80ILi4ELi1ELb0EN4cute5tupleIJNS5_1CILi128EEENS7_ILi64EEES8_EEELi128ENS_10bfloat16_tEfNS_4arch4Sm80ELb1ELb0ELb1ELb0ELb0ELb0ELb1ELb0EEENS1_21CollectiveEpilogueFwdINS6_IJS8_S8_S9_EEENS6_IJNS7_ILi1EEESH_SH_EEESB_SD_Li128ELb0ELb1ELb0ELb0EEENS1_30DynamicPersistentTileSchedulerILi128ELi128ELb0ELb1ELb0EEEEEEEEEvNT_6ParamsE)
        /*004c*/ 	.short	0x0380
        /*004e*/ 	.short	0x0428


	//----- nvinfo : EIATTR_SW_WAR
	.align		4
.L_308:
        /*0050*/ 	.byte	0x04, 0x36
        /*0052*/ 	.short	(.L_310 - .L_309)
.L_309:
        /*0054*/ 	.word	0x00000008
.L_310:


//--------------------- .nv.info._ZN7cutlass13device_kernelIN5flash19enable_sm80_to_sm89INS1_16FlashAttnFwdSm80INS1_25CollectiveMainloopFwdSm80ILi4ELi1ELb0EN4cute5tupleIJNS5_1CILi128EEENS7_ILi64EEES8_EEELi128ENS_10bfloat16_tEfNS_4arch4Sm80ELb1ELb0ELb1ELb1ELb0ELb0ELb1ELb0EEENS1_21CollectiveEpilogueFwdINS6_IJS8_S8_S9_EEENS6_IJNS7_ILi1EEESH_SH_EEESB_SD_Li128ELb1ELb1ELb0ELb0EEENS1_19SingleTileSchedulerILb1ELb0ELb1ELi128EEEEEEEEEvNT_6ParamsE --------------------------
	.section	.nv.info._ZN7cutlass13device_kernelIN5flash19enable_sm80_to_sm89INS1_16FlashAttnFwdSm80INS1_25CollectiveMainloopFwdSm80ILi4ELi1ELb0EN4cute5tupleIJNS5_1CILi128EEENS7_ILi64EEES8_EEELi128ENS_10bfloat16_tEfNS_4arch4Sm80ELb1ELb0ELb1ELb1ELb0ELb0ELb1ELb0EEENS1_21CollectiveEpilogueFwdINS6_IJS8_S8_S9_EEENS6_IJNS7_ILi1EEESH_SH_EEESB_SD_Li128ELb1ELb1ELb0ELb0EEENS1_19SingleTileSchedulerILb1ELb0ELb1ELi128EEEEEEEEEvNT_6ParamsE,"",@"SHT_CUDA_INFO"
	.sectionflags	@""
	.align	4


	//----- nvinfo : EIATTR_CUDA_API_VERSION
	.align		4
        /*0000*/ 	.byte	0x04, 0x37
        /*0002*/ 	.short	(.L_312 - .L_311)
.L_311:
        /*0004*/ 	.word	0x00000082


	//----- nvinfo : EIATTR_KPARAM_INFO
	.align		4
.L_312:
        /*0008*/ 	.byte	0x04, 0x17
        /*000a*/ 	.short	(.L_314 - .L_313)
.L_313:
        /*000c*/ 	.word	0x00000000
        /*0010*/ 	.short	0x0000
        /*0012*/ 	.short	0x0000
        /*0014*/ 	.byte	0x00, 0xf0, 0x61, 0x10


	//----- nvinfo : EIATTR_SPARSE_MMA_MASK
	.align		4
.L_314:
        /*0018*/ 	.byte	0x03, 0x50
        /*001a*/ 	.short	0x0000


	//----- nvinfo : EIATTR_MAXREG_COUNT
	.align		4
        /*001c*/ 	.byte	0x03, 0x1b
        /*001e*/ 	.short	0x00ff


	//----- nvinfo : EIATTR_MERCURY_ISA_VERSION
	.align		4
        /*0020*/ 	.byte	0x03, 0x5f
        /*0022*/ 	.short	0x0101


	//----- nvinfo : EIATTR_VRC_CTA_INIT_COUNT
	.align		4
        /*0024*/ 	.byte	0x02, 0x4a
	.zero		1
	.zero		1


	//----- nvinfo : EIATTR_EXIT_INSTR_OFFSETS
	.align		4
        /*0028*/ 	.byte	0x04, 0x1c
        /*002a*/ 	.short	(.L_316 - .L_315)


	//   ....[0]....
.L_315:
        /*002c*/ 	.word	0x00000010


	//----- nvinfo : EIATTR_MAX_THREADS
	.align		4
.L_316:
        /*0030*/ 	.byte	0x04, 0x05
        /*0032*/ 	.short	(.L_318 - .L_317)
.L_317:
        /*0034*/ 	.word	0x00000080
        /*0038*/ 	.word	0x00000001
        /*003c*/ 	.word	0x00000001


	//----- nvinfo : EIATTR_CBANK_PARAM_SIZE
	.align		4
.L_318:
        /*0040*/ 	.byte	0x03, 0x19
        /*0042*/ 	.short	0x0418


	//----- nvinfo : EIATTR_PARAM_CBANK
	.align		4
        /*0044*/ 	.byte	0x04, 0x0a
        /*0046*/ 	.short	(.L_320 - .L_319)
	.align		4
.L_319:
        /*0048*/ 	.word	index@(.nv.constant0._ZN7cutlass13device_kernelIN5flash19enable_sm80_to_sm89INS1_16FlashAttnFwdSm80INS1_25CollectiveMainloopFwdSm80ILi4ELi1ELb0EN4cute5tupleIJNS5_1CILi128EEENS7_ILi64EEES8_EEELi128ENS_10bfloat16_tEfNS_4arch4Sm80ELb1ELb0ELb1ELb1ELb0ELb0ELb1ELb0EEENS1_21CollectiveEpilogueFwdINS6_IJS8_S8_S9_EEENS6_IJNS7_ILi1EEESH_SH_EEESB_SD_Li128ELb1ELb1ELb0ELb0EEENS1_19SingleTileSchedulerILb1ELb0ELb1ELi128EEEEEEEEEvNT_6ParamsE)
        /*004c*/ 	.short	0x0380
        /*004e*/ 	.short	0x0418


	//----- nvinfo : EIATTR_SW_WAR
	.align		4
.L_320:
        /*0050*/ 	.byte	0x04, 0x36
        /*0052*/ 	.short	(.L_322 - .L_321)
.L_321:
        /*0054*/ 	.word	0x00000008
.L_322:


//--------------------- .nv.info._ZN7cutlass13device_kernelIN5flash19enable_sm80_to_sm89INS1_16FlashAttnFwdSm80INS1_25CollectiveMainloopFwdSm80ILi4ELi1ELb0EN4cute5tupleIJNS5_1CILi128EEENS7_ILi64EEES8_EEELi128ENS_10bfloat16_tEfNS_4arch4Sm80ELb1ELb0ELb1ELb1ELb0ELb1ELb1ELb0EEENS1_21CollectiveEpilogueFwdINS6_IJS8_S8_S9_EEENS6_IJNS7_ILi1EEESH_SH_EEESB_SD_Li128ELb1ELb1ELb0ELb0EEENS1_19SingleTileSchedulerILb1ELb0ELb1ELi128EEEEEEEEEvNT_6ParamsE --------------------------
	.section	.nv.info._ZN7cutlass13device_kernelIN5flash19enable_sm80_to_sm89INS1_16FlashAttnFwdSm80INS1_25CollectiveMainloopFwdSm80ILi4ELi1ELb0EN4cute5tupleIJNS5_1CILi128EEENS7_ILi64EEES8_EEELi128ENS_10bfloat16_tEfNS_4arch4Sm80ELb1ELb0ELb1ELb1ELb0ELb1ELb1ELb0EEENS1_21CollectiveEpilogueFwdINS6_IJS8_S8_S9_EEENS6_IJNS7_ILi1EEESH_SH_EEESB_SD_Li128ELb1ELb1ELb0ELb0EEENS1_19SingleTileSchedulerILb1ELb0ELb1ELi128EEEEEEEEEvNT_6ParamsE,"",@"SHT_CUDA_INFO"
	.sectionflags	@""
	.align	4


	//----- nvinfo : EIATTR_CUDA_API_VERSION
	.align		4
        /*0000*/ 	.byte	0x04, 0x37
        /*0002*/ 	.short	(.L_324 - .L_323)
.L_323:
        /*0004*/ 	.word	0x00000082


	//----- nvinfo : EIATTR_KPARAM_INFO
	.align		4
.L_324:
        /*0008*/ 	.byte	0x04, 0x17
        /*000a*/ 	.short	(.L_326 - .L_325)
.L_325:
        /*000c*/ 	.word	0x00000000
        /*0010*/ 	.short	0x0000
        /*0012*/ 	.short	0x0000
        /*0014*/ 	.byte	0x00, 0xf0, 0x61, 0x10


	//----- nvinfo : EIATTR_SPARSE_MMA_MASK
	.align		4
.L_326:
        /*0018*/ 	.byte	0x03, 0x50
        /*001a*/ 	.short	0x0000


	//----- nvinfo : EIATTR_MAXREG_COUNT
	.align		4
        /*001c*/ 	.byte	0x03, 0x1b
        /*001e*/ 	.short	0x00ff


	//----- nvinfo : EIATTR_MERCURY_ISA_VERSION
	.align		4
        /*0020*/ 	.byte	0x03, 0x5f
        /*0022*/ 	.short	0x0101


	//----- nvinfo : EIATTR_VRC_CTA_INIT_COUNT
	.align		4
        /*0024*/ 	.byte	0x02, 0x4a
	.zero		1
	.zero		1


	//----- nvinfo : EIATTR_EXIT_INSTR_OFFSETS
	.align		4
        /*0028*/ 	.byte	0x04, 0x1c
        /*002a*/ 	.short	(.L_328 - .L_327)


	//   ....[0]....
.L_327:
        /*002c*/ 	.word	0x00000010


	//----- nvinfo : EIATTR_MAX_THREADS
	.align		4
.L_328:
        /*0030*/ 	.byte	0x04, 0x05
        /*0032*/ 	.short	(.L_330 - .L_329)
.L_329:
        /*0034*/ 	.word	0x00000080
        /*0038*/ 	.word	0x00000001
        /*003c*/ 	.word	0x00000001


	//----- nvinfo : EIATTR_CBANK_PARAM_SIZE
	.align		4
.L_330:
        /*0040*/ 	.byte	0x03, 0x19
        /*0042*/ 	.short	0x0418


	//----- nvinfo : EIATTR_PARAM_CBANK
	.align		4
        /*0044*/ 	.byte	0x04, 0x0a
        /*0046*/ 	.short	(.L_332 - .L_331)
	.align		4
.L_331:
        /*0048*/ 	.word	index@(.nv.constant0._ZN7cutlass13device_kernelIN5flash19enable_sm80_to_sm89INS1_16FlashAttnFwdSm80INS1_25CollectiveMainloopFwdSm80ILi4ELi1ELb0EN4cute5tupleIJNS5_1CILi128EEENS7_ILi64EEES8_EEELi128ENS_10bfloat16_tEfNS_4arch4Sm80ELb1ELb0ELb1ELb1ELb0ELb1ELb1ELb0EEENS1_21CollectiveEpilogueFwdINS6_IJS8_S8_S9_EEENS6_IJNS7_ILi1EEESH_SH_EEESB_SD_Li128ELb1ELb1ELb0ELb0EEENS1_19SingleTileSchedulerILb1ELb0ELb1ELi128EEEEEEEEEvNT_6ParamsE)
        /*004c*/ 	.short	0x0380
        /*004e*/ 	.short	0x0418


	//----- nvinfo : EIATTR_SW_WAR
	.align		4
.L_332:
        /*0050*/ 	.byte	0x04, 0x36
        /*0052*/ 	.short	(.L_334 - .L_333)
.L_333:
        /*0054*/ 	.word	0x00000008
.L_334:


//--------------------- .nv.callgraph             --------------------------
	.section	.nv.callgraph,"",@"SHT_CUDA_CALLGRAPH"
	.align	4
	.sectionentsize	8
	.align		4
        /*0000*/ 	.word	0x00000000
	.align		4
        /*0004*/ 	.word	0xffffffff
	.align		4
        /*0008*/ 	.word	0x00000000
	.align		4
        /*000c*/ 	.word	0xfffffffe
	.align		4
        /*0010*/ 	.word	0x00000000
	.align		4
        /*0014*/ 	.word	0xfffffffd
	.align		4
        /*0018*/ 	.word	0x00000000
	.align		4
        /*001c*/ 	.word	0xfffffffc


//--------------------- .nv.constant4             --------------------------
	.section	.nv.constant4,"a",@progbits
	.align	8
	.align		8
.nv.constant4:
        /*0000*/ 	.dword	_ZN74_INTERNAL_133b9422_38_flash_fwd_hdim128_bf16_softcap_sm80_cu_f3e6f9ee_33004cuda3std3__45__cpo5beginE
	.align		8
        /*0008*/ 	.dword	_ZN74_INTERNAL_133b9422_38_flash_fwd_hdim128_bf16_softcap_sm80_cu_f3e6f9ee_33004cuda3std3__45__cpo3endE
	.align		8
        /*0010*/ 	.dword	_ZN74_INTERNAL_133b9422_38_flash_fwd_hdim128_bf16_softcap_sm80_cu_f3e6f9ee_33004cuda3std3__45__cpo6cbeginE
	.align		8
        /*0018*/ 	.dword	_ZN74_INTERNAL_133b9422_38_flash_fwd_hdim128_bf16_softcap_sm80_cu_f3e6f9ee_33004cuda3std3__45__cpo4cendE
	.align		8
        /*0020*/ 	.dword	_ZN74_INTERNAL_133b9422_38_flash_fwd_hdim128_bf16_softcap_sm80_cu_f3e6f9ee_33004cuda3std3__476_GLOBAL__N__133b9422_38_flash_fwd_hdim128_bf16_softcap_sm80_cu_f3e6f9ee_33006ignoreE
	.align		8
        /*0028*/ 	.dword	_ZN74_INTERNAL_133b9422_38_flash_fwd_hdim128_bf16_softcap_sm80_cu_f3e6f9ee_33004cuda3std3__419piecewise_constructE
	.align		8
        /*0030*/ 	.dword	_ZN74_INTERNAL_133b9422_38_flash_fwd_hdim128_bf16_softcap_sm80_cu_f3e6f9ee_33004cuda3std3__48in_placeE
	.align		8
        /*0038*/ 	.dword	_ZN74_INTERNAL_133b9422_38_flash_fwd_hdim128_bf16_softcap_sm80_cu_f3e6f9ee_33004cuda3std6ranges3__45__cpo4swapE
	.align		8
        /*0040*/ 	.dword	_ZN74_INTERNAL_133b9422_38_flash_fwd_hdim128_bf16_softcap_sm80_cu_f3e6f9ee_33004cuda3std6ranges3__45__cpo9iter_moveE
	.align		8
        /*0048*/ 	.dword	_ZN74_INTERNAL_133b9422_38_flash_fwd_hdim128_bf16_softcap_sm80_cu_f3e6f9ee_33004cute7productE
	.align		8
        /*0050*/ 	.dword	_ZN74_INTERNAL_133b9422_38_flash_fwd_hdim128_bf16_softcap_sm80_cu_f3e6f9ee_33004cute1_E


//--------------------- .text._ZN7cutlass13device_kernelIN5flash19enable_sm80_to_sm89INS1_16FlashAttnFwdSm80INS1_25CollectiveMainloopFwdSm80ILi8ELi1ELb1EN4cute5tupleIJNS5_1CILi128EEES8_S8_EEELi128ENS_10bfloat16_tEfNS_4arch4Sm80ELb0ELb0ELb1ELb0ELb0ELb0ELb1ELb0EEENS1_21CollectiveEpilogueFwdIS9_NS6_IJNS7_ILi1EEESF_SF_EEESA_SC_Li256ELb0ELb1ELb0ELb0EEENS1_19SingleTileSchedulerILb0ELb0ELb1ELi128EEEEEEEEEvNT_6ParamsE --------------------------
	.section	.text._ZN7cutlass13device_kernelIN5flash19enable_sm80_to_sm89INS1_16FlashAttnFwdSm80INS1_25CollectiveMainloopFwdSm80ILi8ELi1ELb1EN4cute5tupleIJNS5_1CILi128EEES8_S8_EEELi128ENS_10bfloat16_tEfNS_4arch4Sm80ELb0ELb0ELb1ELb0ELb0ELb0ELb1ELb0EEENS1_21CollectiveEpilogueFwdIS9_NS6_IJNS7_ILi1EEESF_SF_EEESA_SC_Li256ELb0ELb1ELb0ELb0EEENS1_19SingleTileSchedulerILb0ELb0ELb1ELi128EEEEEEEEEvNT_6ParamsE,"ax",@progbits
	.align	128
.text._ZN7cutlass13device_kernelIN5flash19enable_sm80_to_sm89INS1_16FlashAttnFwdSm80INS1_25CollectiveMainloopFwdSm80ILi8ELi1ELb1EN4cute5tupleIJNS5_1CILi128EEES8_S8_EEELi128ENS_10bfloat16_tEfNS_4arch4Sm80ELb0ELb0ELb1ELb0ELb0ELb0ELb1ELb0EEENS1_21CollectiveEpilogueFwdIS9_NS6_IJNS7_ILi1EEESF_SF_EEESA_SC_Li256ELb0ELb1ELb0ELb0EEENS1_19SingleTileSchedulerILb0ELb0ELb1ELi128EEEEEEEEEvNT_6ParamsE:
        .type           _ZN7cutlass13device_kernelIN5flash19enable_sm80_to_sm89INS1_16FlashAttnFwdSm80INS1_25CollectiveMainloopFwdSm80ILi8ELi1ELb1EN4cute5tupleIJNS5_1CILi128EEES8_S8_EEELi128ENS_10bfloat16_tEfNS_4arch4Sm80ELb0ELb0ELb1ELb0ELb0ELb0ELb1ELb0EEENS1_21CollectiveEpilogueFwdIS9_NS6_IJNS7_ILi1EEESF_SF_EEESA_SC_Li256ELb0ELb1ELb0ELb0EEENS1_19SingleTileSchedulerILb0ELb0ELb1ELi128EEEEEEEEEvNT_6ParamsE,@function
        .size           _ZN7cutlass13device_kernelIN5flash19enable_sm80_to_sm89INS1_16FlashAttnFwdSm80INS1_25CollectiveMainloopFwdSm80ILi8ELi1ELb1EN4cute5tupleIJNS5_1CILi128EEES8_S8_EEELi128ENS_10bfloat16_tEfNS_4arch4Sm80ELb0ELb0ELb1ELb0ELb0ELb0ELb1ELb0EEENS1_21CollectiveEpilogueFwdIS9_NS6_IJNS7_ILi1EEESF_SF_EEESA_SC_Li256ELb0ELb1ELb0ELb0EEENS1_19SingleTileSchedulerILb0ELb0ELb1ELi128EEEEEEEEEvNT_6ParamsE,(.L_x_18 - _ZN7cutlass13device_kernelIN5flash19enable_sm80_to_sm89INS1_16FlashAttnFwdSm80INS1_25CollectiveMainloopFwdSm80ILi8ELi1ELb1EN4cute5tupleIJNS5_1CILi128EEES8_S8_EEELi128ENS_10bfloat16_tEfNS_4arch4Sm80ELb0ELb0ELb1ELb0ELb0ELb0ELb1ELb0EEENS1_21CollectiveEpilogueFwdIS9_NS6_IJNS7_ILi1EEESF_SF_EEESA_SC_Li256ELb0ELb1ELb0ELb0EEENS1_19SingleTileSchedulerILb0ELb0ELb1ELi128EEEEEEEEEvNT_6ParamsE)
        .other          _ZN7cutlass13device_kernelIN5flash19enable_sm80_to_sm89INS1_16FlashAttnFwdSm80INS1_25CollectiveMainloopFwdSm80ILi8ELi1ELb1EN4cute5tupleIJNS5_1CILi128EEES8_S8_EEELi128ENS_10bfloat16_tEfNS_4arch4Sm80ELb0ELb0ELb1ELb0ELb0ELb0ELb1ELb0EEENS1_21CollectiveEpilogueFwdIS9_NS6_IJNS7_ILi1EEESF_SF_EEESA_SC_Li256ELb0ELb1ELb0ELb0EEENS1_19SingleTileSchedulerILb0ELb0ELb1ELi128EEEEEEEEEvNT_6ParamsE,@"STO_CUDA_ENTRY STV_DEFAULT"
_ZN7cutlass13device_kernelIN5flash19enable_sm80_to_sm89INS1_16FlashAttnFwdSm80INS1_25CollectiveMainloopFwdSm80ILi8ELi1ELb1EN4cute5tupleIJNS5_1CILi128EEES8_S8_EEELi128ENS_10bfloat16_tEfNS_4arch4Sm80ELb0ELb0ELb1ELb0ELb0ELb0ELb1ELb0EEENS1_21CollectiveEpilogueFwdIS9_NS6_IJNS7_ILi1EEESF_SF_EEESA_SC_Li256ELb0ELb1ELb0ELb0EEENS1_19SingleTileSchedulerILb0ELb0ELb1ELi128EEEEEEEEEvNT_6ParamsE:
[----:B------:R-:W-:Y:S01]  /*0000*/  LDC R1, c[0x0][0x37c] ;  /* 0x0000df00ff017b82 */ /* 0x000fe20000000800 */
[----:B------:R-:W-:Y:S05]  /*0010*/  EXIT ;  /* 0x000000000000794d */ /* 0x000fea0003800000 */
.L_x_0:
[----:B------:R-:W-:-:S00]  /*0020*/  BRA `(.L_x_0) ;  /* 0xfffffffc00fc7947 */ /* 0x000fc0000383ffff */
[----:B------:R-:W-:-:S00]  /*0030*/  NOP ;  /* 0x0000000000007918 */ /* 0x000fc00000000000 */
        /* <DEDUP_REMOVED lines=12> */
.L_x_18:


//--------------------- .text._ZN7cutlass13device_kernelIN5flash19enable_sm80_to_sm89INS1_16FlashAttnFwdSm80INS1_25CollectiveMainloopFwdSm80ILi8ELi1ELb1EN4cute5tupleIJNS5_1CILi128EEES8_S8_EEELi128ENS_10bfloat16_tEfNS_4arch4Sm80ELb0ELb0ELb1ELb1ELb0ELb0ELb1ELb0EEENS1_21CollectiveEpilogueFwdIS9_NS6_IJNS7_ILi1EEESF_SF_EEESA_SC_Li256ELb1ELb1ELb0ELb0EEENS1_19SingleTileSchedulerILb1ELb0ELb1ELi128EEEEEEEEEvNT_6ParamsE --------------------------
	.section	.text._ZN7cutlass13device_kernelIN5flash19enable_sm80_to_sm89INS1_16FlashAttnFwdSm80INS1_25CollectiveMainloopFwdSm80ILi8ELi1ELb1EN4cute5tupleIJNS5_1CILi128EEES8_S8_EEELi128ENS_10bfloat16_tEfNS_4arch4Sm80ELb0ELb0ELb1ELb1ELb0ELb0ELb1ELb0EEENS1_21CollectiveEpilogueFwdIS9_NS6_IJNS7_ILi1EEESF_SF_EEESA_SC_Li256ELb1ELb1ELb0ELb0EEENS1_19SingleTileSchedulerILb1ELb0ELb1ELi128EEEEEEEEEvNT_6ParamsE,"ax",@progbits
	.align	128
.text._ZN7cutlass13device_kernelIN5flash19enable_sm80_to_sm89INS1_16FlashAttnFwdSm80INS1_25CollectiveMainloopFwdSm80ILi8ELi1ELb1EN4cute5tupleIJNS5_1CILi128EEES8_S8_EEELi128ENS_10bfloat16_tEfNS_4arch4Sm80ELb0ELb0ELb1ELb1ELb0ELb0ELb1ELb0EEENS1_21CollectiveEpilogueFwdIS9_NS6_IJNS7_ILi1EEESF_SF_EEESA_SC_Li256ELb1ELb1ELb0ELb0EEENS1_19SingleTileSchedulerILb1ELb0ELb1ELi128EEEEEEEEEvNT_6ParamsE:
        .type           _ZN7cutlass13device_kernelIN5flash19enable_sm80_to_sm89INS1_16FlashAttnFwdSm80INS1_25CollectiveMainloopFwdSm80ILi8ELi1ELb1EN4cute5tupleIJNS5_1CILi128EEES8_S8_EEELi128ENS_10bfloat16_tEfNS_4arch4Sm80ELb0ELb0ELb1ELb1ELb0ELb0ELb1ELb0EEENS1_21CollectiveEpilogueFwdIS9_NS6_IJNS7_ILi1EEESF_SF_EEESA_SC_Li256ELb1ELb1ELb0ELb0EEENS1_19SingleTileSchedulerILb1ELb0ELb1ELi128EEEEEEEEEvNT_6ParamsE,@function
        .size           _ZN7cutlass13device_kernelIN5flash19enable_sm80_to_sm89INS1_16FlashAttnFwdSm80INS1_25CollectiveMainloopFwdSm80ILi8ELi1ELb1EN4cute5tupleIJNS5_1CILi128EEES8_S8_EEELi128ENS_10bfloat16_tEfNS_4arch4Sm80ELb0ELb0ELb1ELb1ELb0ELb0ELb1ELb0EEENS1_21CollectiveEpilogueFwdIS9_NS6_IJNS7_ILi1EEESF_SF_EEESA_SC_Li256ELb1ELb1ELb0ELb0EEENS1_19SingleTileSchedulerILb1ELb0ELb1ELi128EEEEEEEEEvNT_6ParamsE,(.L_x_19 - _ZN7cutlass13device_kernelIN5flash19enable_sm80_to_sm89INS1_16FlashAttnFwdSm80INS1_25CollectiveMainloopFwdSm80ILi8ELi1ELb1EN4cute5tupleIJNS5_1CILi128EEES8_S8_EEELi128ENS_10bfloat16_tEfNS_4arch4Sm80ELb0ELb0ELb1ELb1ELb0ELb0ELb1ELb0EEENS1_21CollectiveEpilogueFwdIS9_NS6_IJNS7_ILi1EEESF_SF_EEESA_SC_Li256ELb1ELb1ELb0ELb0EEENS1_19SingleTileSchedulerILb1ELb0ELb1ELi128EEEEEEEEEvNT_6ParamsE)
        .other          _ZN7cutlass13device_kernelIN5flash19enable_sm80_to_sm89INS1_16FlashAttnFwdSm80INS1_25CollectiveMainloopFwdSm80ILi8ELi1ELb1EN4cute5tupleIJNS5_1CILi128EEES8_S8_EEELi128ENS_10bfloat16_tEfNS_4arch4Sm80ELb0ELb0ELb1ELb1ELb0ELb0ELb1ELb0EEENS1_21CollectiveEpilogueFwdIS9_NS6_IJNS7_ILi1EEESF_SF_EEESA_SC_Li256ELb1ELb1ELb0ELb0EEENS1_19SingleTileSchedulerILb1ELb0ELb1ELi128EEEEEEEEEvNT_6ParamsE,@"STO_CUDA_ENTRY STV_DEFAULT"
_ZN7cutlass13device_kernelIN5flash19enable_sm80_to_sm89INS1_16FlashAttnFwdSm80INS1_25CollectiveMainloopFwdSm80ILi8ELi1ELb1EN4cute5tupleIJNS5_1CILi128EEES8_S8_EEELi128ENS_10bfloat16_tEfNS_4arch4Sm80ELb0ELb0ELb1ELb1ELb0ELb0ELb1ELb0EEENS1_21CollectiveEpilogueFwdIS9_NS6_IJNS7_ILi1EEESF_SF_EEESA_SC_Li256ELb1ELb1ELb0ELb0EEENS1_19SingleTileSchedulerILb1ELb0ELb1ELi128EEEEEEEEEvNT_6ParamsE:
[----:B------:R-:W-:Y:S01]  /*0000*/  LDC R1, c[0x0][0x37c] ;  /* 0x0000df00ff017b82 */ /* 0x000fe20000000800 */
[----:B------:R-:W-:Y:S05]  /*0010*/  EXIT ;  /* 0x000000000000794d */ /* 0x000fea0003800000 */
.L_x_1:
        /* <DEDUP_REMOVED lines=14> */
.L_x_19:


//--------------------- .text._ZN7cutlass13device_kernelIN5flash19enable_sm80_to_sm89INS1_16FlashAttnFwdSm80INS1_25CollectiveMainloopFwdSm80ILi8ELi1ELb1EN4cute5tupleIJNS5_1CILi128EEES8_S8_EEELi128ENS_10bfloat16_tEfNS_4arch4Sm80ELb0ELb0ELb1ELb1ELb0ELb1ELb1ELb0EEENS1_21CollectiveEpilogueFwdIS9_NS6_IJNS7_ILi1EEESF_SF_EEESA_SC_Li256ELb1ELb1ELb0ELb0EEENS1_19SingleTileSchedulerILb1ELb0ELb1ELi128EEEEEEEEEvNT_6ParamsE --------------------------
	.section	.text._ZN7cutlass13device_kernelIN5flash19enable_sm80_to_sm89INS1_16FlashAttnFwdSm80INS1_25CollectiveMainloopFwdSm80ILi8ELi1ELb1EN4cute5tupleIJNS5_1CILi128EEES8_S8_EEELi128ENS_10bfloat16_tEfNS_4arch4Sm80ELb0ELb0ELb1ELb1ELb0ELb1ELb1ELb0EEENS1_21CollectiveEpilogueFwdIS9_NS6_IJNS7_ILi1EEESF_SF_EEESA_SC_Li256ELb1ELb1ELb0ELb0EEENS1_19SingleTileSchedulerILb1ELb0ELb1ELi128EEEEEEEEEvNT_6ParamsE,"ax",@progbits
	.align	128
.text._ZN7cutlass13device_kernelIN5flash19enable_sm80_to_sm89INS1_16FlashAttnFwdSm80INS1_25CollectiveMainloopFwdSm80ILi8ELi1ELb1EN4cute5tupleIJNS5_1CILi128EEES8_S8_EEELi128ENS_10bfloat16_tEfNS_4arch4Sm80ELb0ELb0ELb1ELb1ELb0ELb1ELb1ELb0EEENS1_21CollectiveEpilogueFwdIS9_NS6_IJNS7_ILi1EEESF_SF_EEESA_SC_Li256ELb1ELb1ELb0ELb0EEENS1_19SingleTileSchedulerILb1ELb0ELb1ELi128EEEEEEEEEvNT_6ParamsE:
        .type           _ZN7cutlass13device_kernelIN5flash19enable_sm80_to_sm89INS1_16FlashAttnFwdSm80INS1_25CollectiveMainloopFwdSm80ILi8ELi1ELb1EN4cute5tupleIJNS5_1CILi128EEES8_S8_EEELi128ENS_10bfloat16_tEfNS_4arch4Sm80ELb0ELb0ELb1ELb1ELb0ELb1ELb1ELb0EEENS1_21CollectiveEpilogueFwdIS9_NS6_IJNS7_ILi1EEESF_SF_EEESA_SC_Li256ELb1ELb1ELb0ELb0EEENS1_19SingleTileSchedulerILb1ELb0ELb1ELi128EEEEEEEEEvNT_6ParamsE,@function
        .size           _ZN7cutlass13device_kernelIN5flash19enable_sm80_to_sm89INS1_16FlashAttnFwdSm80INS1_25CollectiveMainloopFwdSm80ILi8ELi1ELb1EN4cute5tupleIJNS5_1CILi128EEES8_S8_EEELi128ENS_10bfloat16_tEfNS_4arch4Sm80ELb0ELb0ELb1ELb1ELb0ELb1ELb1ELb0EEENS1_21CollectiveEpilogueFwdIS9_NS6_IJNS7_ILi1EEESF_SF_EEESA_SC_Li256ELb1ELb1ELb0ELb0EEENS1_19SingleTileSchedulerILb1ELb0ELb1ELi128EEEEEEEEEvNT_6ParamsE,(.L_x_20 - _ZN7cutlass13device_kernelIN5flash19enable_sm80_to_sm89INS1_16FlashAttnFwdSm80INS1_25CollectiveMainloopFwdSm80ILi8ELi1ELb1EN4cute5tupleIJNS5_1CILi128EEES8_S8_EEELi128ENS_10bfloat16_tEfNS_4arch4Sm80ELb0ELb0ELb1ELb1ELb0ELb1ELb1ELb0EEENS1_21CollectiveEpilogueFwdIS9_NS6_IJNS7_ILi1EEESF_SF_EEESA_SC_Li256ELb1ELb1ELb0ELb0EEENS1_19SingleTileSchedulerILb1ELb0ELb1ELi128EEEEEEEEEvNT_6ParamsE)
        .other          _ZN7cutlass13device_kernelIN5flash19enable_sm80_to_sm89INS1_16FlashAttnFwdSm80INS1_25CollectiveMainloopFwdSm80ILi8ELi1ELb1EN4cute5tupleIJNS5_1CILi128EEES8_S8_EEELi128ENS_10bfloat16_tEfNS_4arch4Sm80ELb0ELb0ELb1ELb1ELb0ELb1ELb1ELb0EEENS1_21CollectiveEpilogueFwdIS9_NS6_IJNS7_ILi1EEESF_SF_EEESA_SC_Li256ELb1ELb1ELb0ELb0EEENS1_19SingleTileSchedulerILb1ELb0ELb1ELi128EEEEEEEEEvNT_6ParamsE,@"STO_CUDA_ENTRY STV_DEFAULT"
_ZN7cutlass13device_kernelIN5flash19enable_sm80_to_sm89INS1_16FlashAttnFwdSm80INS1_25CollectiveMainloopFwdSm80ILi8ELi1ELb1EN4cute5tupleIJNS5_1CILi128EEES8_S8_EEELi128ENS_10bfloat16_tEfNS_4arch4Sm80ELb0ELb0ELb1ELb1ELb0ELb1ELb1ELb0EEENS1_21CollectiveEpilogueFwdIS9_NS6_IJNS7_ILi1EEESF_SF_EEESA_SC_Li256ELb1ELb1ELb0ELb0EEENS1_19SingleTileSchedulerILb1ELb0ELb1ELi128EEEEEEEEEvNT_6ParamsE:
[----:B------:R-:W-:Y:S01]  /*0000*/  LDC R1, c[0x0][0x37c] ;  /* 0x0000df00ff017b82 */ /* 0x000fe20000000800 */
[----:B------:R-:W-:Y:S05]  /*0010*/  EXIT ;  /* 0x000000000000794d */ /* 0x000fea0003800000 */
.L_x_2:
        /* <DEDUP_REMOVED lines=14> */
.L_x_20:


//--------------------- .text._ZN7cutlass13device_kernelIN5flash19enable_sm80_to_sm89INS1_16FlashAttnFwdSm80INS1_25CollectiveMainloopFwdSm80ILi8ELi1ELb1EN4cute5tupleIJNS5_1CILi128EEENS7_ILi96EEES8_EEELi128ENS_10bfloat16_tEfNS_4arch4Sm80ELb0ELb1ELb1ELb0ELb0ELb0ELb1ELb0EEENS1_21CollectiveEpilogueFwdINS6_IJS8_S8_S9_EEENS6_IJNS7_ILi1EEESH_SH_EEESB_SD_Li256ELb0ELb1ELb0ELb0EEENS1_19SingleTileSchedulerILb0ELb0ELb1ELi128EEEEEEEEEvNT_6ParamsE --------------------------
	.section	.text._ZN7cutlass13device_kernelIN5flash19enable_sm80_to_sm89INS1_16FlashAttnFwdSm80INS1_25CollectiveMainloopFwdSm80ILi8ELi1ELb1EN4cute5tupleIJNS5_1CILi128EEENS7_ILi96EEES8_EEELi128ENS_10bfloat16_tEfNS_4arch4Sm80ELb0ELb1ELb1ELb0ELb0ELb0ELb1ELb0EEENS1_21CollectiveEpilogueFwdINS6_IJS8_S8_S9_EEENS6_IJNS7_ILi1EEESH_SH_EEESB_SD_Li256ELb0ELb1ELb0ELb0EEENS1_19SingleTileSchedulerILb0ELb0ELb1ELi128EEEEEEEEEvNT_6ParamsE,"ax",@progbits
	.align	128
.text._ZN7cutlass13device_kernelIN5flash19enable_sm80_to_sm89INS1_16FlashAttnFwdSm80INS1_25CollectiveMainloopFwdSm80ILi8ELi1ELb1EN4cute5tupleIJNS5_1CILi128EEENS7_ILi96EEES8_EEELi128ENS_10bfloat16_tEfNS_4arch4Sm80ELb0ELb1ELb1ELb0ELb0ELb0ELb1ELb0EEENS1_21CollectiveEpilogueFwdINS6_IJS8_S8_S9_EEENS6_IJNS7_ILi1EEESH_SH_EEESB_SD_Li256ELb0ELb1ELb0ELb0EEENS1_19SingleTileSchedulerILb0ELb0ELb1ELi128EEEEEEEEEvNT_6ParamsE:
        .type           _ZN7cutlass13device_kernelIN5flash19enable_sm80_to_sm89INS1_16FlashAttnFwdSm80INS1_25CollectiveMainloopFwdSm80ILi8ELi1ELb1EN4cute5tupleIJNS5_1CILi128EEENS7_ILi96EEES8_EEELi128ENS_10bfloat16_tEfNS_4arch4Sm80ELb0ELb1ELb1ELb0ELb0ELb0ELb1ELb0EEENS1_21CollectiveEpilogueFwdINS6_IJS8_S8_S9_EEENS6_IJNS7_ILi1EEESH_SH_EEESB_SD_Li256ELb0ELb1ELb0ELb0EEENS1_19SingleTileSchedulerILb0ELb0ELb1ELi128EEEEEEEEEvNT_6ParamsE,@function
        .size           _ZN7cutlass13device_kernelIN5flash19enable_sm80_to_sm89INS1_16FlashAttnFwdSm80INS1_25CollectiveMainloopFwdSm80ILi8ELi1ELb1EN4cute5tupleIJNS5_1CILi128EEENS7_ILi96EEES8_EEELi128ENS_10bfloat16_tEfNS_4arch4Sm80ELb0ELb1ELb1ELb0ELb0ELb0ELb1ELb0EEENS1_21CollectiveEpilogueFwdINS6_IJS8_S8_S9_EEENS6_IJNS7_ILi1EEESH_SH_EEESB_SD_Li256ELb0ELb1ELb0ELb0EEENS1_19SingleTileSchedulerILb0ELb0ELb1ELi128EEEEEEEEEvNT_6ParamsE,(.L_x_21 - _ZN7cutlass13device_kernelIN5flash19enable_sm80_to_sm89INS1_16FlashAttnFwdSm80INS1_25CollectiveMainloopFwdSm80ILi8ELi1ELb1EN4cute5tupleIJNS5_1CILi128EEENS7_ILi96EEES8_EEELi128ENS_10bfloat16_tEfNS_4arch4Sm80ELb0ELb1ELb1ELb0ELb0ELb0ELb1ELb0EEENS1_21CollectiveEpilogueFwdINS6_IJS8_S8_S9_EEENS6_IJNS7_ILi1EEESH_SH_EEESB_SD_Li256ELb0ELb1ELb0ELb0EEENS1_19SingleTileSchedulerILb0ELb0ELb1ELi128EEEEEEEEEvNT_6ParamsE)
        .other          _ZN7cutlass13device_kernelIN5flash19enable_sm80_to_sm89INS1_16FlashAttnFwdSm80INS1_25CollectiveMainloopFwdSm80ILi8ELi1ELb1EN4cute5tupleIJNS5_1CILi128EEENS7_ILi96EEES8_EEELi128ENS_10bfloat16_tEfNS_4arch4Sm80ELb0ELb1ELb1ELb0ELb0ELb0ELb1ELb0EEENS1_21CollectiveEpilogueFwdINS6_IJS8_S8_S9_EEENS6_IJNS7_ILi1EEESH_SH_EEESB_SD_Li256ELb0ELb1ELb0ELb0EEENS1_19SingleTileSchedulerILb0ELb0ELb1ELi128EEEEEEEEEvNT_6ParamsE,@"STO_CUDA_ENTRY STV_DEFAULT"
_ZN7cutlass13device_kernelIN5flash19enable_sm80_to_sm89INS1_16FlashAttnFwdSm80INS1_25CollectiveMainloopFwdSm80ILi8ELi1ELb1EN4cute5tupleIJNS5_1CILi128EEENS7_ILi96EEES8_EEELi128ENS_10bfloat16_tEfNS_4arch4Sm80ELb0ELb1ELb1ELb0ELb0ELb0ELb1ELb0EEENS1_21CollectiveEpilogueFwdINS6_IJS8_S8_S9_EEENS6_IJNS7_ILi1EEESH_SH_EEESB_SD_Li256ELb0ELb1ELb0ELb0EEENS1_19SingleTileSchedulerILb0ELb0ELb1ELi128EEEEEEEEEvNT_6ParamsE:
[----:B------:R-:W-:Y:S01]  /*0000*/  LDC R1, c[0x0][0x37c] ;  /* 0x0000df00ff017b82 */ /* 0x000fe20000000800 */
[----:B------:R-:W-:Y:S05]  /*0010*/  EXIT ;  /* 0x000000000000794d */ /* 0x000fea0003800000 */
.L_x_3:
        /* <DEDUP_REMOVED lines=14> */
.L_x_21:


//--------------------- .text._ZN7cutlass13device_kernelIN5flash19enable_sm80_to_sm89INS1_16FlashAttnFwdSm80INS1_25CollectiveMainloopFwdSm80ILi8ELi1ELb1EN4cute5tupleIJNS5_1CILi128EEENS7_ILi96EEES8_EEELi128ENS_10bfloat16_tEfNS_4arch4Sm80ELb0ELb1ELb1ELb1ELb0ELb0ELb1ELb0EEENS1_21CollectiveEpilogueFwdINS6_IJS8_S8_S9_EEENS6_IJNS7_ILi1EEESH_SH_EEESB_SD_Li256ELb1ELb1ELb0ELb0EEENS1_19SingleTileSchedulerILb1ELb0ELb1ELi128EEEEEEEEEvNT_6ParamsE --------------------------
	.section	.text._ZN7cutlass13device_kernelIN5flash19enable_sm80_to_sm89INS1_16FlashAttnFwdSm80INS1_25CollectiveMainloopFwdSm80ILi8ELi1ELb1EN4cute5tupleIJNS5_1CILi128EEENS7_ILi96EEES8_EEELi128ENS_10bfloat16_tEfNS_4arch4Sm80ELb0ELb1ELb1ELb1ELb0ELb0ELb1ELb0EEENS1_21CollectiveEpilogueFwdINS6_IJS8_S8_S9_EEENS6_IJNS7_ILi1EEESH_SH_EEESB_SD_Li256ELb1ELb1ELb0ELb0EEENS1_19SingleTileSchedulerILb1ELb0ELb1ELi128EEEEEEEEEvNT_6ParamsE,"ax",@progbits
	.align	128
.text._ZN7cutlass13device_kernelIN5flash19enable_sm80_to_sm89INS1_16FlashAttnFwdSm80INS1_25CollectiveMainloopFwdSm80ILi8ELi1ELb1EN4cute5tupleIJNS5_1CILi128EEENS7_ILi96EEES8_EEELi128ENS_10bfloat16_tEfNS_4arch4Sm80ELb0ELb1ELb1ELb1ELb0ELb0ELb1ELb0EEENS1_21CollectiveEpilogueFwdINS6_IJS8_S8_S9_EEENS6_IJNS7_ILi1EEESH_SH_EEESB_SD_Li256ELb1ELb1ELb0ELb0EEENS1_19SingleTileSchedulerILb1ELb0ELb1ELi128EEEEEEEEEvNT_6ParamsE:
        .type           _ZN7cutlass13device_kernelIN5flash19enable_sm80_to_sm89INS1_16FlashAttnFwdSm80INS1_25CollectiveMainloopFwdSm80ILi8ELi1ELb1EN4cute5tupleIJNS5_1CILi128EEENS7_ILi96EEES8_EEELi128ENS_10bfloat16_tEfNS_4arch4Sm80ELb0ELb1ELb1ELb1ELb0ELb0ELb1ELb0EEENS1_21CollectiveEpilogueFwdINS6_IJS8_S8_S9_EEENS6_IJNS7_ILi1EEESH_SH_EEESB_SD_Li256ELb1ELb1ELb0ELb0EEENS1_19SingleTileSchedulerILb1ELb0ELb1ELi128EEEEEEEEEvNT_6ParamsE,@function
        .size           _ZN7cutlass13device_kernelIN5flash19enable_sm80_to_sm89INS1_16FlashAttnFwdSm80INS1_25CollectiveMainloopFwdSm80ILi8ELi1ELb1EN4cute5tupleIJNS5_1CILi128EEENS7_ILi96EEES8_EEELi128ENS_10bfloat16_tEfNS_4arch4Sm80ELb0ELb1ELb1ELb1ELb0ELb0ELb1ELb0EEENS1_21CollectiveEpilogueFwdINS6_IJS8_S8_S9_EEENS6_IJNS7_ILi1EEESH_SH_EEESB_SD_Li256ELb1ELb1ELb0ELb0EEENS1_19SingleTileSchedulerILb1ELb0ELb1ELi128EEEEEEEEEvNT_6ParamsE,(.L_x_22 - _ZN7cutlass13device_kernelIN5flash19enable_sm80_to_sm89INS1_16FlashAttnFwdSm80INS1_25CollectiveMainloopFwdSm80ILi8ELi1ELb1EN4cute5tupleIJNS5_1CILi128EEENS7_ILi96EEES8_EEELi128ENS_10bfloat16_tEfNS_4arch4Sm80ELb0ELb1ELb1ELb1ELb0ELb0ELb1ELb0EEENS1_21CollectiveEpilogueFwdINS6_IJS8_S8_S9_EEENS6_IJNS7_ILi1EEESH_SH_EEESB_SD_Li256ELb1ELb1ELb0ELb0EEENS1_19SingleTileSchedulerILb1ELb0ELb1ELi128EEEEEEEEEvNT_6ParamsE)
        .other          _ZN7cutlass13device_kernelIN5flash19enable_sm80_to_sm89INS1_16FlashAttnFwdSm80INS1_25CollectiveMainloopFwdSm80ILi8ELi1ELb1EN4cute5tupleIJNS5_1CILi128EEENS7_ILi96EEES8_EEELi128ENS_10bfloat16_tEfNS_4arch4Sm80ELb0ELb1ELb1ELb1ELb0ELb0ELb1ELb0EEENS1_21CollectiveEpilogueFwdINS6_IJS8_S8_S9_EEENS6_IJNS7_ILi1EEESH_SH_EEESB_SD_Li256ELb1ELb1ELb0ELb0EEENS1_19SingleTileSchedulerILb1ELb0ELb1ELi128EEEEEEEEEvNT_6ParamsE,@"STO_CUDA_ENTRY STV_DEFAULT"
_ZN7cutlass13device_kernelIN5flash19enable_sm80_to_sm89INS1_16FlashAttnFwdSm80INS1_25CollectiveMainloopFwdSm80ILi8ELi1ELb1EN4cute5tupleIJNS5_1CILi128EEENS7_ILi96EEES8_EEELi128ENS_10bfloat16_tEfNS_4arch4Sm80ELb0ELb1ELb1ELb1ELb0ELb0ELb1ELb0EEENS1_21CollectiveEpilogueFwdINS6_IJS8_S8_S9_EEENS6_IJNS7_ILi1EEESH_SH_EEESB_SD_Li256ELb1ELb1ELb0ELb0EEENS1_19SingleTileSchedulerILb1ELb0ELb1ELi128EEEEEEEEEvNT_6ParamsE:
[----:B------:R-:W-:Y:S01]  /*0000*/  LDC R1, c[0x0][0x37c] ;  /* 0x0000df00ff017b82 */ /* 0x000fe20000000800 */
[----:B------:R-:W-:Y:S05]  /*0010*/  EXIT ;  /* 0x000000000000794d */ /* 0x000fea0003800000 */
.L_x_4:
        /* <DEDUP_REMOVED lines=14> */
.L_x_22:


//--------------------- .text._ZN7cutlass13device_kernelIN5flash19enable_sm80_to_sm89INS1_16FlashAttnFwdSm80INS1_25CollectiveMainloopFwdSm80ILi8ELi1ELb1EN4cute5tupleIJNS5_1CILi128EEENS7_ILi96EEES8_EEELi128ENS_10bfloat16_tEfNS_4arch4Sm80ELb0ELb1ELb1ELb1ELb0ELb1ELb1ELb0EEENS1_21CollectiveEpilogueFwdINS6_IJS8_S8_S9_EEENS6_IJNS7_ILi1EEESH_SH_EEESB_SD_Li256ELb1ELb1ELb0ELb0EEENS1_19SingleTileSchedulerILb1ELb0ELb1ELi128EEEEEEEEEvNT_6ParamsE --------------------------
	.section	.text._ZN7cutlass13device_kernelIN5flash19enable_sm80_to_sm89INS1_16FlashAttnFwdSm80INS1_25CollectiveMainloopFwdSm80ILi8ELi1ELb1EN4cute5tupleIJNS5_1CILi128EEENS7_ILi96EEES8_EEELi128ENS_10bfloat16_tEfNS_4arch4Sm80ELb0ELb1ELb1ELb1ELb0ELb1ELb1ELb0EEENS1_21CollectiveEpilogueFwdINS6_IJS8_S8_S9_EEENS6_IJNS7_ILi1EEESH_SH_EEESB_SD_Li256ELb1ELb1ELb0ELb0EEENS1_19SingleTileSchedulerILb1ELb0ELb1ELi128EEEEEEEEEvNT_6ParamsE,"ax",@progbits
	.align	128
.text._ZN7cutlass13device_kernelIN5flash19enable_sm80_to_sm89INS1_16FlashAttnFwdSm80INS1_25CollectiveMainloopFwdSm80ILi8ELi1ELb1EN4cute5tupleIJNS5_1CILi128EEENS7_ILi96EEES8_EEELi128ENS_10bfloat16_tEfNS_4arch4Sm80ELb0ELb1ELb1ELb1ELb0ELb1ELb1ELb0EEENS1_21CollectiveEpilogueFwdINS6_IJS8_S8_S9_EEENS6_IJNS7_ILi1EEESH_SH_EEESB_SD_Li256ELb1ELb1ELb0ELb0EEENS1_19SingleTileSchedulerILb1ELb0ELb1ELi128EEEEEEEEEvNT_6ParamsE:
        .type           _ZN7cutlass13device_kernelIN5flash19enable_sm80_to_sm89INS1_16FlashAttnFwdSm80INS1_25CollectiveMainloopFwdSm80ILi8ELi1ELb1EN4cute5tupleIJNS5_1CILi128EEENS7_ILi96EEES8_EEELi128ENS_10bfloat16_tEfNS_4arch4Sm80ELb0ELb1ELb1ELb1ELb0ELb1ELb1ELb0EEENS1_21CollectiveEpilogueFwdINS6_IJS8_S8_S9_EEENS6_IJNS7_ILi1EEESH_SH_EEESB_SD_Li256ELb1ELb1ELb0ELb0EEENS1_19SingleTileSchedulerILb1ELb0ELb1ELi128EEEEEEEEEvNT_6ParamsE,@function
        .size           _ZN7cutlass13device_kernelIN5flash19enable_sm80_to_sm89INS1_16FlashAttnFwdSm80INS1_25CollectiveMainloopFwdSm80ILi8ELi1ELb1EN4cute5tupleIJNS5_1CILi128EEENS7_ILi96EEES8_EEELi128ENS_10bfloat16_tEfNS_4arch4Sm80ELb0ELb1ELb1ELb1ELb0ELb1ELb1ELb0EEENS1_21CollectiveEpilogueFwdINS6_IJS8_S8_S9_EEENS6_IJNS7_ILi1EEESH_SH_EEESB_SD_Li256ELb1ELb1ELb0ELb0EEENS1_19SingleTileSchedulerILb1ELb0ELb1ELi128EEEEEEEEEvNT_6ParamsE,(.L_x_23 - _ZN7cutlass13device_kernelIN5flash19enable_sm80_to_sm89INS1_16FlashAttnFwdSm80INS1_25CollectiveMainloopFwdSm80ILi8ELi1ELb1EN4cute5tupleIJNS5_1CILi128EEENS7_ILi96EEES8_EEELi128ENS_10bfloat16_tEfNS_4arch4Sm80ELb0ELb1ELb1ELb1ELb0ELb1ELb1ELb0EEENS1_21CollectiveEpilogueFwdINS6_IJS8_S8_S9_EEENS6_IJNS7_ILi1EEESH_SH_EEESB_SD_Li256ELb1ELb1ELb0ELb0EEENS1_19SingleTileSchedulerILb1ELb0ELb1ELi128EEEEEEEEEvNT_6ParamsE)
        .other          _ZN7cutlass13device_kernelIN5flash19enable_sm80_to_sm89INS1_16FlashAttnFwdSm80INS1_25CollectiveMainloopFwdSm80ILi8ELi1ELb1EN4cute5tupleIJNS5_1CILi128EEENS7_ILi96EEES8_EEELi128ENS_10bfloat16_tEfNS_4arch4Sm80ELb0ELb1ELb1ELb1ELb0ELb1ELb1ELb0EEENS1_21CollectiveEpilogueFwdINS6_IJS8_S8_S9_EEENS6_IJNS7_ILi1EEESH_SH_EEESB_SD_Li256ELb1ELb1ELb0ELb0EEENS1_19SingleTileSchedulerILb1ELb0ELb1ELi128EEEEEEEEEvNT_6ParamsE,@"STO_CUDA_ENTRY STV_DEFAULT"
_ZN7cutlass13device_kernelIN5flash19enable_sm80_to_sm89INS1_16FlashAttnFwdSm80INS1_25CollectiveMainloopFwdSm80ILi8ELi1ELb1EN4cute5tupleIJNS5_1CILi128EEENS7_ILi96EEES8_EEELi128ENS_10bfloat16_tEfNS_4arch4Sm80ELb0ELb1ELb1ELb1ELb0ELb1ELb1ELb0EEENS1_21CollectiveEpilogueFwdINS6_IJS8_S8_S9_EEENS6_IJNS7_ILi1EEESH_SH_EEESB_SD_Li256ELb1ELb1ELb0ELb0EEENS1_19SingleTileSchedulerILb1ELb0ELb1ELi128EEEEEEEEEvNT_6ParamsE:
[----:B------:R-:W-:Y:S01]  /*0000*/  LDC R1, c[0x0][0x37c] ;  /* 0x0000df00ff017b82 */ /* 0x000fe20000000800 */
[----:B------:R-:W-:Y:S05]  /*0010*/  EXIT ;  /* 0x000000000000794d */ /* 0x000fea0003800000 */
.L_x_5:
        /* <DEDUP_REMOVED lines=14> */
.L_x_23:


//--------------------- .text._ZN7cutlass13device_kernelIN5flash19enable_sm80_to_sm89INS1_16FlashAttnFwdSm80INS1_25CollectiveMainloopFwdSm80ILi8ELi1ELb1EN4cute5tupleIJNS5_1CILi128EEES8_S8_EEELi128ENS_10bfloat16_tEfNS_4arch4Sm80ELb1ELb0ELb1ELb0ELb0ELb0ELb1ELb0EEENS1_21CollectiveEpilogueFwdIS9_NS6_IJNS7_ILi1EEESF_SF_EEESA_SC_Li256ELb0ELb1ELb0ELb0EEENS1_30DynamicPersistentTileSchedulerILi256ELi256ELb0ELb1ELb0EEEEEEEEEvNT_6ParamsE --------------------------
	.section	.text._ZN7cutlass13device_kernelIN5flash19enable_sm80_to_sm89INS1_16FlashAttnFwdSm80INS1_25CollectiveMainloopFwdSm80ILi8ELi1ELb1EN4cute5tupleIJNS5_1CILi128EEES8_S8_EEELi128ENS_10bfloat16_tEfNS_4arch4Sm80ELb1ELb0ELb1ELb0ELb0ELb0ELb1ELb0EEENS1_21CollectiveEpilogueFwdIS9_NS6_IJNS7_ILi1EEESF_SF_EEESA_SC_Li256ELb0ELb1ELb0ELb0EEENS1_30DynamicPersistentTileSchedulerILi256ELi256ELb0ELb1ELb0EEEEEEEEEvNT_6ParamsE,"ax",@progbits
	.align	128
.text._ZN7cutlass13device_kernelIN5flash19enable_sm80_to_sm89INS1_16FlashAttnFwdSm80INS1_25CollectiveMainloopFwdSm80ILi8ELi1ELb1EN4cute5tupleIJNS5_1CILi128EEES8_S8_EEELi128ENS_10bfloat16_tEfNS_4arch4Sm80ELb1ELb0ELb1ELb0ELb0ELb0ELb1ELb0EEENS1_21CollectiveEpilogueFwdIS9_NS6_IJNS7_ILi1EEESF_SF_EEESA_SC_Li256ELb0ELb1ELb0ELb0EEENS1_30DynamicPersistentTileSchedulerILi256ELi256ELb0ELb1ELb0EEEEEEEEEvNT_6ParamsE:
        .type           _ZN7cutlass13device_kernelIN5flash19enable_sm80_to_sm89INS1_16FlashAttnFwdSm80INS1_25CollectiveMainloopFwdSm80ILi8ELi1ELb1EN4cute5tupleIJNS5_1CILi128EEES8_S8_EEELi128ENS_10bfloat16_tEfNS_4arch4Sm80ELb1ELb0ELb1ELb0ELb0ELb0ELb1ELb0EEENS1_21CollectiveEpilogueFwdIS9_NS6_IJNS7_ILi1EEESF_SF_EEESA_SC_Li256ELb0ELb1ELb0ELb0EEENS1_30DynamicPersistentTileSchedulerILi256ELi256ELb0ELb1ELb0EEEEEEEEEvNT_6ParamsE,@function
        .size           _ZN7cutlass13device_kernelIN5flash19enable_sm80_to_sm89INS1_16FlashAttnFwdSm80INS1_25CollectiveMainloopFwdSm80ILi8ELi1ELb1EN4cute5tupleIJNS5_1CILi128EEES8_S8_EEELi128ENS_10bfloat16_tEfNS_4arch4Sm80ELb1ELb0ELb1ELb0ELb0ELb0ELb1ELb0EEENS1_21CollectiveEpilogueFwdIS9_NS6_IJNS7_ILi1EEESF_SF_EEESA_SC_Li256ELb0ELb1ELb0ELb0EEENS1_30DynamicPersistentTileSchedulerILi256ELi256ELb0ELb1ELb0EEEEEEEEEvNT_6ParamsE,(.L_x_24 - _ZN7cutlass13device_kernelIN5flash19enable_sm80_to_sm89INS1_16FlashAttnFwdSm80INS1_25CollectiveMainloopFwdSm80ILi8ELi1ELb1EN4cute5tupleIJNS5_1CILi128EEES8_S8_EEELi128ENS_10bfloat16_tEfNS_4arch4Sm80ELb1ELb0ELb1ELb0ELb0ELb0ELb1ELb0EEENS1_21CollectiveEpilogueFwdIS9_NS6_IJNS7_ILi1EEESF_SF_EEESA_SC_Li256ELb0ELb1ELb0ELb0EEENS1_30DynamicPersistentTileSchedulerILi256ELi256ELb0ELb1ELb0EEEEEEEEEvNT_6ParamsE)
        .other          _ZN7cutlass13device_kernelIN5flash19enable_sm80_to_sm89INS1_16FlashAttnFwdSm80INS1_25CollectiveMainloopFwdSm80ILi8ELi1ELb1EN4cute5tupleIJNS5_1CILi128EEES8_S8_EEELi128ENS_10bfloat16_tEfNS_4arch4Sm80ELb1ELb0ELb1ELb0ELb0ELb0ELb1ELb0EEENS1_21CollectiveEpilogueFwdIS9_NS6_IJNS7_ILi1EEESF_SF_EEESA_SC_Li256ELb0ELb1ELb0ELb0EEENS1_30DynamicPersistentTileSchedulerILi256ELi256ELb0ELb1ELb0EEEEEEEEEvNT_6ParamsE,@"STO_CUDA_ENTRY STV_DEFAULT"
_ZN7cutlass13device_kernelIN5flash19enable_sm80_to_sm89INS1_16FlashAttnFwdSm80INS1_25CollectiveMainloopFwdSm80ILi8ELi1ELb1EN4cute5tupleIJNS5_1CILi128EEES8_S8_EEELi128ENS_10bfloat16_tEfNS_4arch4Sm80ELb1ELb0ELb1ELb0ELb0ELb0ELb1ELb0EEENS1_21CollectiveEpilogueFwdIS9_NS6_IJNS7_ILi1EEESF_SF_EEESA_SC_Li256ELb0ELb1ELb0ELb0EEENS1_30DynamicPersistentTileSchedulerILi256ELi256ELb0ELb1ELb0EEEEEEEEEvNT_6ParamsE:
[----:B------:R-:W-:Y:S01]  /*0000*/  LDC R1, c[0x0][0x37c] ;  /* 0x0000df00ff017b82 */ /* 0x000fe20000000800 */
[----:B------:R-:W-:Y:S05]  /*0010*/  EXIT ;  /* 0x000000000000794d */ /* 0x000fea0003800000 */
.L_x_6:
        /* <DEDUP_REMOVED lines=14> */
.L_x_24:


//--------------------- .text._ZN7cutlass13device_kernelIN5flash19enable_sm80_to_sm89INS1_16FlashAttnFwdSm80INS1_25CollectiveMainloopFwdSm80ILi8ELi1ELb1EN4cute5tupleIJNS5_1CILi128EEES8_S8_EEELi128ENS_10bfloat16_tEfNS_4arch4Sm80ELb1ELb0ELb1ELb1ELb0ELb0ELb1ELb0EEENS1_21CollectiveEpilogueFwdIS9_NS6_IJNS7_ILi1EEESF_SF_EEESA_SC_Li256ELb1ELb1ELb0ELb0EEENS1_19SingleTileSchedulerILb1ELb0ELb1ELi128EEEEEEEEEvNT_6ParamsE --------------------------
	.section	.text._ZN7cutlass13device_kernelIN5flash19enable_sm80_to_sm89INS1_16FlashAttnFwdSm80INS1_25CollectiveMainloopFwdSm80ILi8ELi1ELb1EN4cute5tupleIJNS5_1CILi128EEES8_S8_EEELi128ENS_10bfloat16_tEfNS_4arch4Sm80ELb1ELb0ELb1ELb1ELb0ELb0ELb1ELb0EEENS1_21CollectiveEpilogueFwdIS9_NS6_IJNS7_ILi1EEESF_SF_EEESA_SC_Li256ELb1ELb1ELb0ELb0EEENS1_19SingleTileSchedulerILb1ELb0ELb1ELi128EEEEEEEEEvNT_6ParamsE,"ax",@progbits
	.align	128
.text._ZN7cutlass13device_kernelIN5flash19enable_sm80_to_sm89INS1_16FlashAttnFwdSm80INS1_25CollectiveMainloopFwdSm80ILi8ELi1ELb1EN4cute5tupleIJNS5_1CILi128EEES8_S8_EEELi128ENS_10bfloat16_tEfNS_4arch4Sm80ELb1ELb0ELb1ELb1ELb0ELb0ELb1ELb0EEENS1_21CollectiveEpilogueFwdIS9_NS6_IJNS7_ILi1EEESF_SF_EEESA_SC_Li256ELb1ELb1ELb0ELb0EEENS1_19SingleTileSchedulerILb1ELb0ELb1ELi128EEEEEEEEEvNT_6ParamsE:
        .type           _ZN7cutlass13device_kernelIN5flash19enable_sm80_to_sm89INS1_16FlashAttnFwdSm80INS1_25CollectiveMainloopFwdSm80ILi8ELi1ELb1EN4cute5tupleIJNS5_1CILi128EEES8_S8_EEELi128ENS_10bfloat16_tEfNS_4arch4Sm80ELb1ELb0ELb1ELb1ELb0ELb0ELb1ELb0EEENS1_21CollectiveEpilogueFwdIS9_NS6_IJNS7_ILi1EEESF_SF_EEESA_SC_Li256ELb1ELb1ELb0ELb0EEENS1_19SingleTileSchedulerILb1ELb0ELb1ELi128EEEEEEEEEvNT_6ParamsE,@function
        .size           _ZN7cutlass13device_kernelIN5flash19enable_sm80_to_sm89INS1_16FlashAttnFwdSm80INS1_25CollectiveMainloopFwdSm80ILi8ELi1ELb1EN4cute5tupleIJNS5_1CILi128EEES8_S8_EEELi128ENS_10bfloat16_tEfNS_4arch4Sm80ELb1ELb0ELb1ELb1ELb0ELb0ELb1ELb0EEENS1_21CollectiveEpilogueFwdIS9_NS6_IJNS7_ILi1EEESF_SF_EEESA_SC_Li256ELb1ELb1ELb0ELb0EEENS1_19SingleTileSchedulerILb1ELb0ELb1ELi128EEEEEEEEEvNT_6ParamsE,(.L_x_25 - _ZN7cutlass13device_kernelIN5flash19enable_sm80_to_sm89INS1_16FlashAttnFwdSm80INS1_25CollectiveMainloopFwdSm80ILi8ELi1ELb1EN4cute5tupleIJNS5_1CILi128EEES8_S8_EEELi128ENS_10bfloat16_tEfNS_4arch4Sm80ELb1ELb0ELb1ELb1ELb0ELb0ELb1ELb0EEENS1_21CollectiveEpilogueFwdIS9_NS6_IJNS7_ILi1EEESF_SF_EEESA_SC_Li256ELb1ELb1ELb0ELb0EEENS1_19SingleTileSchedulerILb1ELb0ELb1ELi128EEEEEEEEEvNT_6ParamsE)
        .other          _ZN7cutlass13device_kernelIN5flash19enable_sm80_to_sm89INS1_16FlashAttnFwdSm80INS1_25CollectiveMainloopFwdSm80ILi8ELi1ELb1EN4cute5tupleIJNS5_1CILi128EEES8_S8_EEELi128ENS_10bfloat16_tEfNS_4arch4Sm80ELb1ELb0ELb1ELb1ELb0ELb0ELb1ELb0EEENS1_21CollectiveEpilogueFwdIS9_NS6_IJNS7_ILi1EEESF_SF_EEESA_SC_Li256ELb1ELb1ELb0ELb0EEENS1_19SingleTileSchedulerILb1ELb0ELb1ELi128EEEEEEEEEvNT_6ParamsE,@"STO_CUDA_ENTRY STV_DEFAULT"
_ZN7cutlass13device_kernelIN5flash19enable_sm80_to_sm89INS1_16FlashAttnFwdSm80INS1_25CollectiveMainloopFwdSm80ILi8ELi1ELb1EN4cute5tupleIJNS5_1CILi128EEES8_S8_EEELi128ENS_10bfloat16_tEfNS_4arch4Sm80ELb1ELb0ELb1ELb1ELb0ELb0ELb1ELb0EEENS1_21CollectiveEpilogueFwdIS9_NS6_IJNS7_ILi1EEESF_SF_EEESA_SC_Li256ELb1ELb1ELb0ELb0EEENS1_19SingleTileSchedulerILb1ELb0ELb1ELi128EEEEEEEEEvNT_6ParamsE:
[----:B------:R-:W-:Y:S01]  /*0000*/  LDC R1, c[0x0][0x37c] ;  /* 0x0000df00ff017b82 */ /* 0x000fe20000000800 */
[----:B------:R-:W-:Y:S05]  /*0010*/  EXIT ;  /* 0x000000000000794d */ /* 0x000fea0003800000 */
.L_x_7:
        /* <DEDUP_REMOVED lines=14> */
.L_x_25:


//--------------------- .text._ZN7cutlass13device_kernelIN5flash19enable_sm80_to_sm89INS1_16FlashAttnFwdSm80INS1_25CollectiveMainloopFwdSm80ILi8ELi1ELb1EN4cute5tupleIJNS5_1CILi128EEES8_S8_EEELi128ENS_10bfloat16_tEfNS_4arch4Sm80ELb1ELb0ELb1ELb1ELb0ELb1ELb1ELb0EEENS1_21CollectiveEpilogueFwdIS9_NS6_IJNS7_ILi1EEESF_SF_EEESA_SC_Li256ELb1ELb1ELb0ELb0EEENS1_19SingleTileSchedulerILb1ELb0ELb1ELi128EEEEEEEEEvNT_6ParamsE --------------------------
	.section	.text._ZN7cutlass13device_kernelIN5flash19enable_sm80_to_sm89INS1_16FlashAttnFwdSm80INS1_25CollectiveMainloopFwdSm80ILi8ELi1ELb1EN4cute5tupleIJNS5_1CILi128EEES8_S8_EEELi128ENS_10bfloat16_tEfNS_4arch4Sm80ELb1ELb0ELb1ELb1ELb0ELb1ELb1ELb0EEENS1_21CollectiveEpilogueFwdIS9_NS6_IJNS7_ILi1EEESF_SF_EEESA_SC_Li256ELb1ELb1ELb0ELb0EEENS1_19SingleTileSchedulerILb1ELb0ELb1ELi128EEEEEEEEEvNT_6ParamsE,"ax",@progbits
	.align	128
.text._ZN7cutlass13device_kernelIN5flash19enable_sm80_to_sm89INS1_16FlashAttnFwdSm80INS1_25CollectiveMainloopFwdSm80ILi8ELi1ELb1EN4cute5tupleIJNS5_1CILi128EEES8_S8_EEELi128ENS_10bfloat16_tEfNS_4arch4Sm80ELb1ELb0ELb1ELb1ELb0ELb1ELb1ELb0EEENS1_21CollectiveEpilogueFwdIS9_NS6_IJNS7_ILi1EEESF_SF_EEESA_SC_Li256ELb1ELb1ELb0ELb0EEENS1_19SingleTileSchedulerILb1ELb0ELb1ELi128EEEEEEEEEvNT_6ParamsE:
        .type           _ZN7cutlass13device_kernelIN5flash19enable_sm80_to_sm89INS1_16FlashAttnFwdSm80INS1_25CollectiveMainloopFwdSm80ILi8ELi1ELb1EN4cute5tupleIJNS5_1CILi128EEES8_S8_EEELi128ENS_10bfloat16_tEfNS_4arch4Sm80ELb1ELb0ELb1ELb1ELb0ELb1ELb1ELb0EEENS1_21CollectiveEpilogueFwdIS9_NS6_IJNS7_ILi1EEESF_SF_EEESA_SC_Li256ELb1ELb1ELb0ELb0EEENS1_19SingleTileSchedulerILb1ELb0ELb1ELi128EEEEEEEEEvNT_6ParamsE,@function
        .size           _ZN7cutlass13device_kernelIN5flash19enable_sm80_to_sm89INS1_16FlashAttnFwdSm80INS1_25CollectiveMainloopFwdSm80ILi8ELi1ELb1EN4cute5tupleIJNS5_1CILi128EEES8_S8_EEELi128ENS_10bfloat16_tEfNS_4arch4Sm80ELb1ELb0ELb1ELb1ELb0ELb1ELb1ELb0EEENS1_21CollectiveEpilogueFwdIS9_NS6_IJNS7_ILi1EEESF_SF_EEESA_SC_Li256ELb1ELb1ELb0ELb0EEENS1_19SingleTileSchedulerILb1ELb0ELb1ELi128EEEEEEEEEvNT_6ParamsE,(.L_x_26 - _ZN7cutlass13device_kernelIN5flash19enable_sm80_to_sm89INS1_16FlashAttnFwdSm80INS1_25CollectiveMainloopFwdSm80ILi8ELi1ELb1EN4cute5tupleIJNS5_1CILi128EEES8_S8_EEELi128ENS_10bfloat16_tEfNS_4arch4Sm80ELb1ELb0ELb1ELb1ELb0ELb1ELb1ELb0EEENS1_21CollectiveEpilogueFwdIS9_NS6_IJNS7_ILi1EEESF_SF_EEESA_SC_Li256ELb1ELb1ELb0ELb0EEENS1_19SingleTileSchedulerILb1ELb0ELb1ELi128EEEEEEEEEvNT_6ParamsE)
        .other          _ZN7cutlass13device_kernelIN5flash19enable_sm80_to_sm89INS1_16FlashAttnFwdSm80INS1_25CollectiveMainloopFwdSm80ILi8ELi1ELb1EN4cute5tupleIJNS5_1CILi128EEES8_S8_EEELi128ENS_10bfloat16_tEfNS_4arch4Sm80ELb1ELb0ELb1ELb1ELb0ELb1ELb1ELb0EEENS1_21CollectiveEpilogueFwdIS9_NS6_IJNS7_ILi1EEESF_SF_EEESA_SC_Li256ELb1ELb1ELb0ELb0EEENS1_19SingleTileSchedulerILb1ELb0ELb1ELi128EEEEEEEEEvNT_6ParamsE,@"STO_CUDA_ENTRY STV_DEFAULT"
_ZN7cutlass13device_kernelIN5flash19enable_sm80_to_sm89INS1_16FlashAttnFwdSm80INS1_25CollectiveMainloopFwdSm80ILi8ELi1ELb1EN4cute5tupleIJNS5_1CILi128EEES8_S8_EEELi128ENS_10bfloat16_tEfNS_4arch4Sm80ELb1ELb0ELb1ELb1ELb0ELb1ELb1ELb0EEENS1_21CollectiveEpilogueFwdIS9_NS6_IJNS7_ILi1EEESF_SF_EEESA_SC_Li256ELb1ELb1ELb0ELb0EEENS1_19SingleTileSchedulerILb1ELb0ELb1ELi128EEEEEEEEEvNT_6ParamsE:
[----:B------:R-:W-:Y:S01]  /*0000*/  LDC R1, c[0x0][0x37c] ;  /* 0x0000df00ff017b82 */ /* 0x000fe20000000800 */
[----:B------:R-:W-:Y:S05]  /*0010*/  EXIT ;  /* 0x000000000000794d */ /* 0x000fea0003800000 */
.L_x_8:
        /* <DEDUP_REMOVED lines=14> */
.L_x_26:


//--------------------- .text._ZN7cutlass13device_kernelIN5flash19enable_sm80_to_sm89INS1_16FlashAttnFwdSm80INS1_25CollectiveMainloopFwdSm80ILi4ELi1ELb0EN4cute5tupleIJNS5_1CILi128EEENS7_ILi64EEES8_EEELi128ENS_10bfloat16_tEfNS_4arch4Sm80ELb0ELb0ELb1ELb0ELb0ELb0ELb1ELb0EEENS1_21CollectiveEpilogueFwdINS6_IJS8_S8_S9_EEENS6_IJNS7_ILi1EEESH_SH_EEESB_SD_Li128ELb0ELb1ELb0ELb0EEENS1_19SingleTileSchedulerILb0ELb0ELb1ELi128EEEEEEEEEvNT_6ParamsE --------------------------
	.section	.text._ZN7cutlass13device_kernelIN5flash19enable_sm80_to_sm89INS1_16FlashAttnFwdSm80INS1_25CollectiveMainloopFwdSm80ILi4ELi1ELb0EN4cute5tupleIJNS5_1CILi128EEENS7_ILi64EEES8_EEELi128ENS_10bfloat16_tEfNS_4arch4Sm80ELb0ELb0ELb1ELb0ELb0ELb0ELb1ELb0EEENS1_21CollectiveEpilogueFwdINS6_IJS8_S8_S9_EEENS6_IJNS7_ILi1EEESH_SH_EEESB_SD_Li128ELb0ELb1ELb0ELb0EEENS1_19SingleTileSchedulerILb0ELb0ELb1ELi128EEEEEEEEEvNT_6ParamsE,"ax",@progbits
	.align	128
.text._ZN7cutlass13device_kernelIN5flash19enable_sm80_to_sm89INS1_16FlashAttnFwdSm80INS1_25CollectiveMainloopFwdSm80ILi4ELi1ELb0EN4cute5tupleIJNS5_1CILi128EEENS7_ILi64EEES8_EEELi128ENS_10bfloat16_tEfNS_4arch4Sm80ELb0ELb0ELb1ELb0ELb0ELb0ELb1ELb0EEENS1_21CollectiveEpilogueFwdINS6_IJS8_S8_S9_EEENS6_IJNS7_ILi1EEESH_SH_EEESB_SD_Li128ELb0ELb1ELb0ELb0EEENS1_19SingleTileSchedulerILb0ELb0ELb1ELi128EEEEEEEEEvNT_6ParamsE:
        .type           _ZN7cutlass13device_kernelIN5flash19enable_sm80_to_sm89INS1_16FlashAttnFwdSm80INS1_25CollectiveMainloopFwdSm80ILi4ELi1ELb0EN4cute5tupleIJNS5_1CILi128EEENS7_ILi64EEES8_EEELi128ENS_10bfloat16_tEfNS_4arch4Sm80ELb0ELb0ELb1ELb0ELb0ELb0ELb1ELb0EEENS1_21CollectiveEpilogueFwdINS6_IJS8_S8_S9_EEENS6_IJNS7_ILi1EEESH_SH_EEESB_SD_Li128ELb0ELb1ELb0ELb0EEENS1_19SingleTileSchedulerILb0ELb0ELb1ELi128EEEEEEEEEvNT_6ParamsE,@function
        .size           _ZN7cutlass13device_kernelIN5flash19enable_sm80_to_sm89INS1_16FlashAttnFwdSm80INS1_25CollectiveMainloopFwdSm80ILi4ELi1ELb0EN4cute5tupleIJNS5_1CILi128EEENS7_ILi64EEES8_EEELi128ENS_10bfloat16_tEfNS_4arch4Sm80ELb0ELb0ELb1ELb0ELb0ELb0ELb1ELb0EEENS1_21CollectiveEpilogueFwdINS6_IJS8_S8_S9_EEENS6_IJNS7_ILi1EEESH_SH_EEESB_SD_Li128ELb0ELb1ELb0ELb0EEENS1_19SingleTileSchedulerILb0ELb0ELb1ELi128EEEEEEEEEvNT_6ParamsE,(.L_x_27 - _ZN7cutlass13device_kernelIN5flash19enable_sm80_to_sm89INS1_16FlashAttnFwdSm80INS1_25CollectiveMainloopFwdSm80ILi4ELi1ELb0EN4cute5tupleIJNS5_1CILi128EEENS7_ILi64EEES8_EEELi128ENS_10bfloat16_tEfNS_4arch4Sm80ELb0ELb0ELb1ELb0ELb0ELb0ELb1ELb0EEENS1_21CollectiveEpilogueFwdINS6_IJS8_S8_S9_EEENS6_IJNS7_ILi1EEESH_SH_EEESB_SD_Li128ELb0ELb1ELb0ELb0EEENS1_19SingleTileSchedulerILb0ELb0ELb1ELi128EEEEEEEEEvNT_6ParamsE)
        .other          _ZN7cutlass13device_kernelIN5flash19enable_sm80_to_sm89INS1_16FlashAttnFwdSm80INS1_25CollectiveMainloopFwdSm80ILi4ELi1ELb0EN4cute5tupleIJNS5_1CILi128EEENS7_ILi64EEES8_EEELi128ENS_10bfloat16_tEfNS_4arch4Sm80ELb0ELb0ELb1ELb0ELb0ELb0ELb1ELb0EEENS1_21CollectiveEpilogueFwdINS6_IJS8_S8_S9_EEENS6_IJNS7_ILi1EEESH_SH_EEESB_SD_Li128ELb0ELb1ELb0ELb0EEENS1_19SingleTileSchedulerILb0ELb0ELb1ELi128EEEEEEEEEvNT_6ParamsE,@"STO_CUDA_ENTRY STV_DEFAULT"
_ZN7cutlass13device_kernelIN5flash19enable_sm80_to_sm89INS1_16FlashAttnFwdSm80INS1_25CollectiveMainloopFwdSm80ILi4ELi1ELb0EN4cute5tupleIJNS5_1CILi128EEENS7_ILi64EEES8_EEELi128ENS_10bfloat16_tEfNS_4arch4Sm80ELb0ELb0ELb1ELb0ELb0ELb0ELb1ELb0EEENS1_21CollectiveEpilogueFwdINS6_IJS8_S8_S9_EEENS6_IJNS7_ILi1EEESH_SH_EEESB_SD_Li128ELb0ELb1ELb0ELb0EEENS1_19SingleTileSchedulerILb0ELb0ELb1ELi128EEEEEEEEEvNT_6ParamsE:
[----:B------:R-:W-:Y:S01]  /*0000*/  LDC R1, c[0x0][0x37c] ;  /* 0x0000df00ff017b82 */ /* 0x000fe20000000800 */
[----:B------:R-:W-:Y:S05]  /*0010*/  EXIT ;  /* 0x000000000000794d */ /* 0x000fea0003800000 */
.L_x_9:
        /* <DEDUP_REMOVED lines=14> */
.L_x_27:


//--------------------- .text._ZN7cutlass13device_kernelIN5flash19enable_sm80_to_sm89INS1_16FlashAttnFwdSm80INS1_25CollectiveMainloopFwdSm80ILi4ELi1ELb0EN4cute5tupleIJNS5_1CILi128EEENS7_ILi64EEES8_EEELi128ENS_10bfloat16_tEfNS_4arch4Sm80ELb0ELb0ELb1ELb1ELb0ELb0ELb1ELb0EEENS1_21CollectiveEpilogueFwdINS6_IJS8_S8_S9_EEENS6_IJNS7_ILi1EEESH_SH_EEESB_SD_Li128ELb1ELb1ELb0ELb0EEENS1_19SingleTileSchedulerILb1ELb0ELb1ELi128EEEEEEEEEvNT_6ParamsE --------------------------
	.section	.text._ZN7cutlass13device_kernelIN5flash19enable_sm80_to_sm89INS1_16FlashAttnFwdSm80INS1_25CollectiveMainloopFwdSm80ILi4ELi1ELb0EN4cute5tupleIJNS5_1CILi128EEENS7_ILi64EEES8_EEELi128ENS_10bfloat16_tEfNS_4arch4Sm80ELb0ELb0ELb1ELb1ELb0ELb0ELb1ELb0EEENS1_21CollectiveEpilogueFwdINS6_IJS8_S8_S9_EEENS6_IJNS7_ILi1EEESH_SH_EEESB_SD_Li128ELb1ELb1ELb0ELb0EEENS1_19SingleTileSchedulerILb1ELb0ELb1ELi128EEEEEEEEEvNT_6ParamsE,"ax",@progbits
	.align	128
.text._ZN7cutlass13device_kernelIN5flash19enable_sm80_to_sm89INS1_16FlashAttnFwdSm80INS1_25CollectiveMainloopFwdSm80ILi4ELi1ELb0EN4cute5tupleIJNS5_1CILi128EEENS7_ILi64EEES8_EEELi128ENS_10bfloat16_tEfNS_4arch4Sm80ELb0ELb0ELb1ELb1ELb0ELb0ELb1ELb0EEENS1_21CollectiveEpilogueFwdINS6_IJS8_S8_S9_EEENS6_IJNS7_ILi1EEESH_SH_EEESB_SD_Li128ELb1ELb1ELb0ELb0EEENS1_19SingleTileSchedulerILb1ELb0ELb1ELi128EEEEEEEEEvNT_6ParamsE:
        .type           _ZN7cutlass13device_kernelIN5flash19enable_sm80_to_sm89INS1_16FlashAttnFwdSm80INS1_25CollectiveMainloopFwdSm80ILi4ELi1ELb0EN4cute5tupleIJNS5_1CILi128EEENS7_ILi64EEES8_EEELi128ENS_10bfloat16_tEfNS_4arch4Sm80ELb0ELb0ELb1ELb1ELb0ELb0ELb1ELb0EEENS1_21CollectiveEpilogueFwdINS6_IJS8_S8_S9_EEENS6_IJNS7_ILi1EEESH_SH_EEESB_SD_Li128ELb1ELb1ELb0ELb0EEENS1_19SingleTileSchedulerILb1ELb0ELb1ELi128EEEEEEEEEvNT_6ParamsE,@function
        .size           _ZN7cutlass13device_kernelIN5flash19enable_sm80_to_sm89INS1_16FlashAttnFwdSm80INS1_25CollectiveMainloopFwdSm80ILi4ELi1ELb0EN4cute5tupleIJNS5_1CILi128EEENS7_ILi64EEES8_EEELi128ENS_10bfloat16_tEfNS_4arch4Sm80ELb0ELb0ELb1ELb1ELb0ELb0ELb1ELb0EEENS1_21CollectiveEpilogueFwdINS6_IJS8_S8_S9_EEENS6_IJNS7_ILi1EEESH_SH_EEESB_SD_Li128ELb1ELb1ELb0ELb0EEENS1_19SingleTileSchedulerILb1ELb0ELb1ELi128EEEEEEEEEvNT_6ParamsE,(.L_x_28 - _ZN7cutlass13device_kernelIN5flash19enable_sm80_to_sm89INS1_16FlashAttnFwdSm80INS1_25CollectiveMainloopFwdSm80ILi4ELi1ELb0EN4cute5tupleIJNS5_1CILi128EEENS7_ILi64EEES8_EEELi128ENS_10bfloat16_tEfNS_4arch4Sm80ELb0ELb0ELb1ELb1ELb0ELb0ELb1ELb0EEENS1_21CollectiveEpilogueFwdINS6_IJS8_S8_S9_EEENS6_IJNS7_ILi1EEESH_SH_EEESB_SD_Li128ELb1ELb1ELb0ELb0EEENS1_19SingleTileSchedulerILb1ELb0ELb1ELi128EEEEEEEEEvNT_6ParamsE)
        .other          _ZN7cutlass13device_kernelIN5flash19enable_sm80_to_sm89INS1_16FlashAttnFwdSm80INS1_25CollectiveMainloopFwdSm80ILi4ELi1ELb0EN4cute5tupleIJNS5_1CILi128EEENS7_ILi64EEES8_EEELi128ENS_10bfloat16_tEfNS_4arch4Sm80ELb0ELb0ELb1ELb1ELb0ELb0ELb1ELb0EEENS1_21CollectiveEpilogueFwdINS6_IJS8_S8_S9_EEENS6_IJNS7_ILi1EEESH_SH_EEESB_SD_Li128ELb1ELb1ELb0ELb0EEENS1_19SingleTileSchedulerILb1ELb0ELb1ELi128EEEEEEEEEvNT_6ParamsE,@"STO_CUDA_ENTRY STV_DEFAULT"
_ZN7cutlass13device_kernelIN5flash19enable_sm80_to_sm89INS1_16FlashAttnFwdSm80INS1_25CollectiveMainloopFwdSm80ILi4ELi1ELb0EN4cute5tupleIJNS5_1CILi128EEENS7_ILi64EEES8_EEELi128ENS_10bfloat16_tEfNS_4arch4Sm80ELb0ELb0ELb1ELb1ELb0ELb0ELb1ELb0EEENS1_21CollectiveEpilogueFwdINS6_IJS8_S8_S9_EEENS6_IJNS7_ILi1EEESH_SH_EEESB_SD_Li128ELb1ELb1ELb0ELb0EEENS1_19SingleTileSchedulerILb1ELb0ELb1ELi128EEEEEEEEEvNT_6ParamsE:
[----:B------:R-:W-:Y:S01]  /*0000*/  LDC R1, c[0x0][0x37c] ;  /* 0x0000df00ff017b82 */ /* 0x000fe20000000800 */
[----:B------:R-:W-:Y:S05]  /*0010*/  EXIT ;  /* 0x000000000000794d */ /* 0x000fea0003800000 */
.L_x_10:
        /* <DEDUP_REMOVED lines=14> */
.L_x_28:


//--------------------- .text._ZN7cutlass13device_kernelIN5flash19enable_sm80_to_sm89INS1_16FlashAttnFwdSm80INS1_25CollectiveMainloopFwdSm80ILi4ELi1ELb0EN4cute5tupleIJNS5_1CILi128EEENS7_ILi64EEES8_EEELi128ENS_10bfloat16_tEfNS_4arch4Sm80ELb0ELb0ELb1ELb1ELb0ELb1ELb1ELb0EEENS1_21CollectiveEpilogueFwdINS6_IJS8_S8_S9_EEENS6_IJNS7_ILi1EEESH_SH_EEESB_SD_Li128ELb1ELb1ELb0ELb0EEENS1_19SingleTileSchedulerILb1ELb0ELb1ELi128EEEEEEEEEvNT_6ParamsE --------------------------
	.section	.text._ZN7cutlass13device_kernelIN5flash19enable_sm80_to_sm89INS1_16FlashAttnFwdSm80INS1_25CollectiveMainloopFwdSm80ILi4ELi1ELb0EN4cute5tupleIJNS5_1CILi128EEENS7_ILi64EEES8_EEELi128ENS_10bfloat16_tEfNS_4arch4Sm80ELb0ELb0ELb1ELb1ELb0ELb1ELb1ELb0EEENS1_21CollectiveEpilogueFwdINS6_IJS8_S8_S9_EEENS6_IJNS7_ILi1EEESH_SH_EEESB_SD_Li128ELb1ELb1ELb0ELb0EEENS1_19SingleTileSchedulerILb1ELb0ELb1ELi128EEEEEEEEEvNT_6ParamsE,"ax",@progbits
	.align	128
.text._ZN7cutlass13device_kernelIN5flash19enable_sm80_to_sm89INS1_16FlashAttnFwdSm80INS1_25CollectiveMainloopFwdSm80ILi4ELi1ELb0EN4cute5tupleIJNS5_1CILi128EEENS7_ILi64EEES8_EEELi128ENS_10bfloat16_tEfNS_4arch4Sm80ELb0ELb0ELb1ELb1ELb0ELb1ELb1ELb0EEENS1_21CollectiveEpilogueFwdINS6_IJS8_S8_S9_EEENS6_IJNS7_ILi1EEESH_SH_EEESB_SD_Li128ELb1ELb1ELb0ELb0EEENS1_19SingleTileSchedulerILb1ELb0ELb1ELi128EEEEEEEEEvNT_6ParamsE:
        .type           _ZN7cutlass13device_kernelIN5flash19enable_sm80_to_sm89INS1_16FlashAttnFwdSm80INS1_25CollectiveMainloopFwdSm80ILi4ELi1ELb0EN4cute5tupleIJNS5_1CILi128EEENS7_ILi64EEES8_EEELi128ENS_10bfloat16_tEfNS_4arch4Sm80ELb0ELb0ELb1ELb1ELb0ELb1ELb1ELb0EEENS1_21CollectiveEpilogueFwdINS6_IJS8_S8_S9_EEENS6_IJNS7_ILi1EEESH_SH_EEESB_SD_Li128ELb1ELb1ELb0ELb0EEENS1_19SingleTileSchedulerILb1ELb0ELb1ELi128EEEEEEEEEvNT_6ParamsE,@function
        .size           _ZN7cutlass13device_kernelIN5flash19enable_sm80_to_sm89INS1_16FlashAttnFwdSm80INS1_25CollectiveMainloopFwdSm80ILi4ELi1ELb0EN4cute5tupleIJNS5_1CILi128EEENS7_ILi64EEES8_EEELi128ENS_10bfloat16_tEfNS_4arch4Sm80ELb0ELb0ELb1ELb1ELb0ELb1ELb1ELb0EEENS1_21CollectiveEpilogueFwdINS6_IJS8_S8_S9_EEENS6_IJNS7_ILi1EEESH_SH_EEESB_SD_Li128ELb1ELb1ELb0ELb0EEENS1_19SingleTileSchedulerILb1ELb0ELb1ELi128EEEEEEEEEvNT_6ParamsE,(.L_x_29 - _ZN7cutlass13device_kernelIN5flash19enable_sm80_to_sm89INS1_16FlashAttnFwdSm80INS1_25CollectiveMainloopFwdSm80ILi4ELi1ELb0EN4cute5tupleIJNS5_1CILi128EEENS7_ILi64EEES8_EEELi128ENS_10bfloat16_tEfNS_4arch4Sm80ELb0ELb0ELb1ELb1ELb0ELb1ELb1ELb0EEENS1_21CollectiveEpilogueFwdINS6_IJS8_S8_S9_EEENS6_IJNS7_ILi1EEESH_SH_EEESB_SD_Li128ELb1ELb1ELb0ELb0EEENS1_19SingleTileSchedulerILb1ELb0ELb1ELi128EEEEEEEEEvNT_6ParamsE)
        .other          _ZN7cutlass13device_kernelIN5flash19enable_sm80_to_sm89INS1_16FlashAttnFwdSm80INS1_25CollectiveMainloopFwdSm80ILi4ELi1ELb0EN4cute5tupleIJNS5_1CILi128EEENS7_ILi64EEES8_EEELi128ENS_10bfloat16_tEfNS_4arch4Sm80ELb0ELb0ELb1ELb1ELb0ELb1ELb1ELb0EEENS1_21CollectiveEpilogueFwdINS6_IJS8_S8_S9_EEENS6_IJNS7_ILi1EEESH_SH_EEESB_SD_Li128ELb1ELb1ELb0ELb0EEENS1_19SingleTileSchedulerILb1ELb0ELb1ELi128EEEEEEEEEvNT_6ParamsE,@"STO_CUDA_ENTRY STV_DEFAULT"
_ZN7cutlass13device_kernelIN5flash19enable_sm80_to_sm89INS1_16FlashAttnFwdSm80INS1_25CollectiveMainloopFwdSm80ILi4ELi1ELb0EN4cute5tupleIJNS5_1CILi128EEENS7_ILi64EEES8_EEELi128ENS_10bfloat16_tEfNS_4arch4Sm80ELb0ELb0ELb1ELb1ELb0ELb1ELb1ELb0EEENS1_21CollectiveEpilogueFwdINS6_IJS8_S8_S9_EEENS6_IJNS7_ILi1EEESH_SH_EEESB_SD_Li128ELb1ELb1ELb0ELb0EEENS1_19SingleTileSchedulerILb1ELb0ELb1ELi128EEEEEEEEEvNT_6ParamsE:
[----:B------:R-:W-:Y:S01]  /*0000*/  LDC R1, c[0x0][0x37c] ;  /* 0x0000df00ff017b82 */ /* 0x000fe20000000800 */
[----:B------:R-:W-:Y:S05]  /*0010*/  EXIT ;  /* 0x000000000000794d */ /* 0x000fea0003800000 */
.L_x_11:
        /* <DEDUP_REMOVED lines=14> */
.L_x_29:


//--------------------- .text._ZN7cutlass13device_kernelIN5flash19enable_sm80_to_sm89INS1_16FlashAttnFwdSm80INS1_25CollectiveMainloopFwdSm80ILi4ELi1ELb0EN4cute5tupleIJNS5_1CILi128EEENS7_ILi48EEES8_EEELi128ENS_10bfloat16_tEfNS_4arch4Sm80ELb0ELb1ELb1ELb0ELb0ELb0ELb1ELb0EEENS1_21CollectiveEpilogueFwdINS6_IJS8_S8_S9_EEENS6_IJNS7_ILi1EEESH_SH_EEESB_SD_Li128ELb0ELb1ELb0ELb0EEENS1_19SingleTileSchedulerILb0ELb0ELb1ELi128EEEEEEEEEvNT_6ParamsE --------------------------
	.section	.text._ZN7cutlass13device_kernelIN5flash19enable_sm80_to_sm89INS1_16FlashAttnFwdSm80INS1_25CollectiveMainloopFwdSm80ILi4ELi1ELb0EN4cute5tupleIJNS5_1CILi128EEENS7_ILi48EEES8_EEELi128ENS_10bfloat16_tEfNS_4arch4Sm80ELb0ELb1ELb1ELb0ELb0ELb0ELb1ELb0EEENS1_21CollectiveEpilogueFwdINS6_IJS8_S8_S9_EEENS6_IJNS7_ILi1EEESH_SH_EEESB_SD_Li128ELb0ELb1ELb0ELb0EEENS1_19SingleTileSchedulerILb0ELb0ELb1ELi128EEEEEEEEEvNT_6ParamsE,"ax",@progbits
	.align	128
.text._ZN7cutlass13device_kernelIN5flash19enable_sm80_to_sm89INS1_16FlashAttnFwdSm80INS1_25CollectiveMainloopFwdSm80ILi4ELi1ELb0EN4cute5tupleIJNS5_1CILi128EEENS7_ILi48EEES8_EEELi128ENS_10bfloat16_tEfNS_4arch4Sm80ELb0ELb1ELb1ELb0ELb0ELb0ELb1ELb0EEENS1_21CollectiveEpilogueFwdINS6_IJS8_S8_S9_EEENS6_IJNS7_ILi1EEESH_SH_EEESB_SD_Li128ELb0ELb1ELb0ELb0EEENS1_19SingleTileSchedulerILb0ELb0ELb1ELi128EEEEEEEEEvNT_6ParamsE:
        .type           _ZN7cutlass13device_kernelIN5flash19enable_sm80_to_sm89INS1_16FlashAttnFwdSm80INS1_25CollectiveMainloopFwdSm80ILi4ELi1ELb0EN4cute5tupleIJNS5_1CILi128EEENS7_ILi48EEES8_EEELi128ENS_10bfloat16_tEfNS_4arch4Sm80ELb0ELb1ELb1ELb0ELb0ELb0ELb1ELb0EEENS1_21CollectiveEpilogueFwdINS6_IJS8_S8_S9_EEENS6_IJNS7_ILi1EEESH_SH_EEESB_SD_Li128ELb0ELb1ELb0ELb0EEENS1_19SingleTileSchedulerILb0ELb0ELb1ELi128EEEEEEEEEvNT_6ParamsE,@function
        .size           _ZN7cutlass13device_kernelIN5flash19enable_sm80_to_sm89INS1_16FlashAttnFwdSm80INS1_25CollectiveMainloopFwdSm80ILi4ELi1ELb0EN4cute5tupleIJNS5_1CILi128EEENS7_ILi48EEES8_EEELi128ENS_10bfloat16_tEfNS_4arch4Sm80ELb0ELb1ELb1ELb0ELb0ELb0ELb1ELb0EEENS1_21CollectiveEpilogueFwdINS6_IJS8_S8_S9_EEENS6_IJNS7_ILi1EEESH_SH_EEESB_SD_Li128ELb0ELb1ELb0ELb0EEENS1_19SingleTileSchedulerILb0ELb0ELb1ELi128EEEEEEEEEvNT_6ParamsE,(.L_x_30 - _ZN7cutlass13device_kernelIN5flash19enable_sm80_to_sm89INS1_16FlashAttnFwdSm80INS1_25CollectiveMainloopFwdSm80ILi4ELi1ELb0EN4cute5tupleIJNS5_1CILi128EEENS7_ILi48EEES8_EEELi128ENS_10bfloat16_tEfNS_4arch4Sm80ELb0ELb1ELb1ELb0ELb0ELb0ELb1ELb0EEENS1_21CollectiveEpilogueFwdINS6_IJS8_S8_S9_EEENS6_IJNS7_ILi1EEESH_SH_EEESB_SD_Li128ELb0ELb1ELb0ELb0EEENS1_19SingleTileSchedulerILb0ELb0ELb1ELi128EEEEEEEEEvNT_6ParamsE)
        .other          _ZN7cutlass13device_kernelIN5flash19enable_sm80_to_sm89INS1_16FlashAttnFwdSm80INS1_25CollectiveMainloopFwdSm80ILi4ELi1ELb0EN4cute5tupleIJNS5_1CILi128EEENS7_ILi48EEES8_EEELi128ENS_10bfloat16_tEfNS_4arch4Sm80ELb0ELb1ELb1ELb0ELb0ELb0ELb1ELb0EEENS1_21CollectiveEpilogueFwdINS6_IJS8_S8_S9_EEENS6_IJNS7_ILi1EEESH_SH_EEESB_SD_Li128ELb0ELb1ELb0ELb0EEENS1_19SingleTileSchedulerILb0ELb0ELb1ELi128EEEEEEEEEvNT_6ParamsE,@"STO_CUDA_ENTRY STV_DEFAULT"
_ZN7cutlass13device_kernelIN5flash19enable_sm80_to_sm89INS1_16FlashAttnFwdSm80INS1_25CollectiveMainloopFwdSm80ILi4ELi1ELb0EN4cute5tupleIJNS5_1CILi128EEENS7_ILi48EEES8_EEELi128ENS_10bfloat16_tEfNS_4arch4Sm80ELb0ELb1ELb1ELb0ELb0ELb0ELb1ELb0EEENS1_21CollectiveEpilogueFwdINS6_IJS8_S8_S9_EEENS6_IJNS7_ILi1EEESH_SH_EEESB_SD_Li128ELb0ELb1ELb0ELb0EEENS1_19SingleTileSchedulerILb0ELb0ELb1ELi128EEEEEEEEEvNT_6ParamsE:
[----:B------:R-:W-:Y:S01]  /*0000*/  LDC R1, c[0x0][0x37c] ;  /* 0x0000df00ff017b82 */ /* 0x000fe20000000800 */
[----:B------:R-:W-:Y:S05]  /*0010*/  EXIT ;  /* 0x000000000000794d */ /* 0x000fea0003800000 */
.L_x_12:
        /* <DEDUP_REMOVED lines=14> */
.L_x_30:


//--------------------- .text._ZN7cutlass13device_kernelIN5flash19enable_sm80_to_sm89INS1_16FlashAttnFwdSm80INS1_25CollectiveMainloopFwdSm80ILi4ELi1ELb0EN4cute5tupleIJNS5_1CILi128EEENS7_ILi48EEES8_EEELi128ENS_10bfloat16_tEfNS_4arch4Sm80ELb0ELb1ELb1ELb1ELb0ELb0ELb1ELb0EEENS1_21CollectiveEpilogueFwdINS6_IJS8_S8_S9_EEENS6_IJNS7_ILi1EEESH_SH_EEESB_SD_Li128ELb1ELb1ELb0ELb0EEENS1_19SingleTileSchedulerILb1ELb0ELb1ELi128EEEEEEEEEvNT_6ParamsE --------------------------
	.section	.text._ZN7cutlass13device_kernelIN5flash19enable_sm80_to_sm89INS1_16FlashAttnFwdSm80INS1_25CollectiveMainloopFwdSm80ILi4ELi1ELb0EN4cute5tupleIJNS5_1CILi128EEENS7_ILi48EEES8_EEELi128ENS_10bfloat16_tEfNS_4arch4Sm80ELb0ELb1ELb1ELb1ELb0ELb0ELb1ELb0EEENS1_21CollectiveEpilogueFwdINS6_IJS8_S8_S9_EEENS6_IJNS7_ILi1EEESH_SH_EEESB_SD_Li128ELb1ELb1ELb0ELb0EEENS1_19SingleTileSchedulerILb1ELb0ELb1ELi128EEEEEEEEEvNT_6ParamsE,"ax",@progbits
	.align	128
.text._ZN7cutlass13device_kernelIN5flash19enable_sm80_to_sm89INS1_16FlashAttnFwdSm80INS1_25CollectiveMainloopFwdSm80ILi4ELi1ELb0EN4cute5tupleIJNS5_1CILi128EEENS7_ILi48EEES8_EEELi128ENS_10bfloat16_tEfNS_4arch4Sm80ELb0ELb1ELb1ELb1ELb0ELb0ELb1ELb0EEENS1_21CollectiveEpilogueFwdINS6_IJS8_S8_S9_EEENS6_IJNS7_ILi1EEESH_SH_EEESB_SD_Li128ELb1ELb1ELb0ELb0EEENS1_19SingleTileSchedulerILb1ELb0ELb1ELi128EEEEEEEEEvNT_6ParamsE:
        .type           _ZN7cutlass13device_kernelIN5flash19enable_sm80_to_sm89INS1_16FlashAttnFwdSm80INS1_25CollectiveMainloopFwdSm80ILi4ELi1ELb0EN4cute5tupleIJNS5_1CILi128EEENS7_ILi48EEES8_EEELi128ENS_10bfloat16_tEfNS_4arch4Sm80ELb0ELb1ELb1ELb1ELb0ELb0ELb1ELb0EEENS1_21CollectiveEpilogueFwdINS6_IJS8_S8_S9_EEENS6_IJNS7_ILi1EEESH_SH_EEESB_SD_Li128ELb1ELb1ELb0ELb0EEENS1_19SingleTileSchedulerILb1ELb0ELb1ELi128EEEEEEEEEvNT_6ParamsE,@function
        .size           _ZN7cutlass13device_kernelIN5flash19enable_sm80_to_sm89INS1_16FlashAttnFwdSm80INS1_25CollectiveMainloopFwdSm80ILi4ELi1ELb0EN4cute5tupleIJNS5_1CILi128EEENS7_ILi48EEES8_EEELi128ENS_10bfloat16_tEfNS_4arch4Sm80ELb0ELb1ELb1ELb1ELb0ELb0ELb1ELb0EEENS1_21CollectiveEpilogueFwdINS6_IJS8_S8_S9_EEENS6_IJNS7_ILi1EEESH_SH_EEESB_SD_Li128ELb1ELb1ELb0ELb0EEENS1_19SingleTileSchedulerILb1ELb0ELb1ELi128EEEEEEEEEvNT_6ParamsE,(.L_x_31 - _ZN7cutlass13device_kernelIN5flash19enable_sm80_to_sm89INS1_16FlashAttnFwdSm80INS1_25CollectiveMainloopFwdSm80ILi4ELi1ELb0EN4cute5tupleIJNS5_1CILi128EEENS7_ILi48EEES8_EEELi128ENS_10bfloat16_tEfNS_4arch4Sm80ELb0ELb1ELb1ELb1ELb0ELb0ELb1ELb0EEENS1_21CollectiveEpilogueFwdINS6_IJS8_S8_S9_EEENS6_IJNS7_ILi1EEESH_SH_EEESB_SD_Li128ELb1ELb1ELb0ELb0EEENS1_19SingleTileSchedulerILb1ELb0ELb1ELi128EEEEEEEEEvNT_6ParamsE)
        .other          _ZN7cutlass13device_kernelIN5flash19enable_sm80_to_sm89INS1_16FlashAttnFwdSm80INS1_25CollectiveMainloopFwdSm80ILi4ELi1ELb0EN4cute5tupleIJNS5_1CILi128EEENS7_ILi48EEES8_EEELi128ENS_10bfloat16_tEfNS_4arch4Sm80ELb0ELb1ELb1ELb1ELb0ELb0ELb1ELb0EEENS1_21CollectiveEpilogueFwdINS6_IJS8_S8_S9_EEENS6_IJNS7_ILi1EEESH_SH_EEESB_SD_Li128ELb1ELb1ELb0ELb0EEENS1_19SingleTileSchedulerILb1ELb0ELb1ELi128EEEEEEEEEvNT_6ParamsE,@"STO_CUDA_ENTRY STV_DEFAULT"
_ZN7cutlass13device_kernelIN5flash19enable_sm80_to_sm89INS1_16FlashAttnFwdSm80INS1_25CollectiveMainloopFwdSm80ILi4ELi1ELb0EN4cute5tupleIJNS5_1CILi128EEENS7_ILi48EEES8_EEELi128ENS_10bfloat16_tEfNS_4arch4Sm80ELb0ELb1ELb1ELb1ELb0ELb0ELb1ELb0EEENS1_21CollectiveEpilogueFwdINS6_IJS8_S8_S9_EEENS6_IJNS7_ILi1EEESH_SH_EEESB_SD_Li128ELb1ELb1ELb0ELb0EEENS1_19SingleTileSchedulerILb1ELb0ELb1ELi128EEEEEEEEEvNT_6ParamsE:
[----:B------:R-:W-:Y:S01]  /*0000*/  LDC R1, c[0x0][0x37c] ;  /* 0x0000df00ff017b82 */ /* 0x000fe20000000800 */
[----:B------:R-:W-:Y:S05]  /*0010*/  EXIT ;  /* 0x000000000000794d */ /* 0x000fea0003800000 */
.L_x_13:
        /* <DEDUP_REMOVED lines=14> */
.L_x_31:


//--------------------- .text._ZN7cutlass13device_kernelIN5flash19enable_sm80_to_sm89INS1_16FlashAttnFwdSm80INS1_25CollectiveMainloopFwdSm80ILi4ELi1ELb0EN4cute5tupleIJNS5_1CILi128EEENS7_ILi48EEES8_EEELi128ENS_10bfloat16_tEfNS_4arch4Sm80ELb0ELb1ELb1ELb1ELb0ELb1ELb1ELb0EEENS1_21CollectiveEpilogueFwdINS6_IJS8_S8_S9_EEENS6_IJNS7_ILi1EEESH_SH_EEESB_SD_Li128ELb1ELb1ELb0ELb0EEENS1_19SingleTileSchedulerILb1ELb0ELb1ELi128EEEEEEEEEvNT_6ParamsE --------------------------
	.section	.text._ZN7cutlass13device_kernelIN5flash19enable_sm80_to_sm89INS1_16FlashAttnFwdSm80INS1_25CollectiveMainloopFwdSm80ILi4ELi1ELb0EN4cute5tupleIJNS5_1CILi128EEENS7_ILi48EEES8_EEELi128ENS_10bfloat16_tEfNS_4arch4Sm80ELb0ELb1ELb1ELb1ELb0ELb1ELb1ELb0EEENS1_21CollectiveEpilogueFwdINS6_IJS8_S8_S9_EEENS6_IJNS7_ILi1EEESH_SH_EEESB_SD_Li128ELb1ELb1ELb0ELb0EEENS1_19SingleTileSchedulerILb1ELb0ELb1ELi128EEEEEEEEEvNT_6ParamsE,"ax",@progbits
	.align	128
.text._ZN7cutlass13device_kernelIN5flash19enable_sm80_to_sm89INS1_16FlashAttnFwdSm80INS1_25CollectiveMainloopFwdSm80ILi4ELi1ELb0EN4cute5tupleIJNS5_1CILi128EEENS7_ILi48EEES8_EEELi128ENS_10bfloat16_tEfNS_4arch4Sm80ELb0ELb1ELb1ELb1ELb0ELb1ELb1ELb0EEENS1_21CollectiveEpilogueFwdINS6_IJS8_S8_S9_EEENS6_IJNS7_ILi1EEESH_SH_EEESB_SD_Li128ELb1ELb1ELb0ELb0EEENS1_19SingleTileSchedulerILb1ELb0ELb1ELi128EEEEEEEEEvNT_6ParamsE:
        .type           _ZN7cutlass13device_kernelIN5flash19enable_sm80_to_sm89INS1_16FlashAttnFwdSm80INS1_25CollectiveMainloopFwdSm80ILi4ELi1ELb0EN4cute5tupleIJNS5_1CILi128EEENS7_ILi48EEES8_EEELi128ENS_10bfloat16_tEfNS_4arch4Sm80ELb0ELb1ELb1ELb1ELb0ELb1ELb1ELb0EEENS1_21CollectiveEpilogueFwdINS6_IJS8_S8_S9_EEENS6_IJNS7_ILi1EEESH_SH_EEESB_SD_Li128ELb1ELb1ELb0ELb0EEENS1_19SingleTileSchedulerILb1ELb0ELb1ELi128EEEEEEEEEvNT_6ParamsE,@function
        .size           _ZN7cutlass13device_kernelIN5flash19enable_sm80_to_sm89INS1_16FlashAttnFwdSm80INS1_25CollectiveMainloopFwdSm80ILi4ELi1ELb0EN4cute5tupleIJNS5_1CILi128EEENS7_ILi48EEES8_EEELi128ENS_10bfloat16_tEfNS_4arch4Sm80ELb0ELb1ELb1ELb1ELb0ELb1ELb1ELb0EEENS1_21CollectiveEpilogueFwdINS6_IJS8_S8_S9_EEENS6_IJNS7_ILi1EEESH_SH_EEESB_SD_Li128ELb1ELb1ELb0ELb0EEENS1_19SingleTileSchedulerILb1ELb0ELb1ELi128EEEEEEEEEvNT_6ParamsE,(.L_x_32 - _ZN7cutlass13device_kernelIN5flash19enable_sm80_to_sm89INS1_16FlashAttnFwdSm80INS1_25CollectiveMainloopFwdSm80ILi4ELi1ELb0EN4cute5tupleIJNS5_1CILi128EEENS7_ILi48EEES8_EEELi128ENS_10bfloat16_tEfNS_4arch4Sm80ELb0ELb1ELb1ELb1ELb0ELb1ELb1ELb0EEENS1_21CollectiveEpilogueFwdINS6_IJS8_S8_S9_EEENS6_IJNS7_ILi1EEESH_SH_EEESB_SD_Li128ELb1ELb1ELb0ELb0EEENS1_19SingleTileSchedulerILb1ELb0ELb1ELi128EEEEEEEEEvNT_6ParamsE)
        .other          _ZN7cutlass13device_kernelIN5flash19enable_sm80_to_sm89INS1_16FlashAttnFwdSm80INS1_25CollectiveMainloopFwdSm80ILi4ELi1ELb0EN4cute5tupleIJNS5_1CILi128EEENS7_ILi48EEES8_EEELi128ENS_10bfloat16_tEfNS_4arch4Sm80ELb0ELb1ELb1ELb1ELb0ELb1ELb1ELb0EEENS1_21CollectiveEpilogueFwdINS6_IJS8_S8_S9_EEENS6_IJNS7_ILi1EEESH_SH_EEESB_SD_Li128ELb1ELb1ELb0ELb0EEENS1_19SingleTileSchedulerILb1ELb0ELb1ELi128EEEEEEEEEvNT_6ParamsE,@"STO_CUDA_ENTRY STV_DEFAULT"
_ZN7cutlass13device_kernelIN5flash19enable_sm80_to_sm89INS1_16FlashAttnFwdSm80INS1_25CollectiveMainloopFwdSm80ILi4ELi1ELb0EN4cute5tupleIJNS5_1CILi128EEENS7_ILi48EEES8_EEELi128ENS_10bfloat16_tEfNS_4arch4Sm80ELb0ELb1ELb1ELb1ELb0ELb1ELb1ELb0EEENS1_21CollectiveEpilogueFwdINS6_IJS8_S8_S9_EEENS6_IJNS7_ILi1EEESH_SH_EEESB_SD_Li128ELb1ELb1ELb0ELb0EEENS1_19SingleTileSchedulerILb1ELb0ELb1ELi128EEEEEEEEEvNT_6ParamsE:
[----:B------:R-:W-:Y:S01]  /*0000*/  LDC R1, c[0x0][0x37c] ;  /* 0x0000df00ff017b82 */ /* 0x000fe20000000800 */
[----:B------:R-:W-:Y:S05]  /*0010*/  EXIT ;  /* 0x000000000000794d */ /* 0x000fea0003800000 */
.L_x_14:
        /* <DEDUP_REMOVED lines=14> */
.L_x_32:


//--------------------- .text._ZN7cutlass13device_kernelIN5flash19enable_sm80_to_sm89INS1_16FlashAttnFwdSm80INS1_25CollectiveMainloopFwdSm80ILi4ELi1ELb0EN4cute5tupleIJNS5_1CILi128EEENS7_ILi64EEES8_EEELi128ENS_10bfloat16_tEfNS_4arch4Sm80ELb1ELb0ELb1ELb0ELb0ELb0ELb1ELb0EEENS1_21CollectiveEpilogueFwdINS6_IJS8_S8_S9_EEENS6_IJNS7_ILi1EEESH_SH_EEESB_SD_Li128ELb0ELb1ELb0ELb0EEENS1_30DynamicPersistentTileSchedulerILi128ELi128ELb0ELb1ELb0EEEEEEEEEvNT_6ParamsE --------------------------
	.section	.text._ZN7cutlass13device_kernelIN5flash19enable_sm80_to_sm89INS1_16FlashAttnFwdSm80INS1_25CollectiveMainloopFwdSm80ILi4ELi1ELb0EN4cute5tupleIJNS5_1CILi128EEENS7_ILi64EEES8_EEELi128ENS_10bfloat16_tEfNS_4arch4Sm80ELb1ELb0ELb1ELb0ELb0ELb0ELb1ELb0EEENS1_21CollectiveEpilogueFwdINS6_IJS8_S8_S9_EEENS6_IJNS7_ILi1EEESH_SH_EEESB_SD_Li128ELb0ELb1ELb0ELb0EEENS1_30DynamicPersistentTileSchedulerILi128ELi128ELb0ELb1ELb0EEEEEEEEEvNT_6ParamsE,"ax",@progbits
	.align	128
.text._ZN7cutlass13device_kernelIN5flash19enable_sm80_to_sm89INS1_16FlashAttnFwdSm80INS1_25CollectiveMainloopFwdSm80ILi4ELi1ELb0EN4cute5tupleIJNS5_1CILi128EEENS7_ILi64EEES8_EEELi128ENS_10bfloat16_tEfNS_4arch4Sm80ELb1ELb0ELb1ELb0ELb0ELb0ELb1ELb0EEENS1_21CollectiveEpilogueFwdINS6_IJS8_S8_S9_EEENS6_IJNS7_ILi1EEESH_SH_EEESB_SD_Li128ELb0ELb1ELb0ELb0EEENS1_30DynamicPersistentTileSchedulerILi128ELi128ELb0ELb1ELb0EEEEEEEEEvNT_6ParamsE:
        .type           _ZN7cutlass13device_kernelIN5flash19enable_sm80_to_sm89INS1_16FlashAttnFwdSm80INS1_25CollectiveMainloopFwdSm80ILi4ELi1ELb0EN4cute5tupleIJNS5_1CILi128EEENS7_ILi64EEES8_EEELi128ENS_10bfloat16_tEfNS_4arch4Sm80ELb1ELb0ELb1ELb0ELb0ELb0ELb1ELb0EEENS1_21CollectiveEpilogueFwdINS6_IJS8_S8_S9_EEENS6_IJNS7_ILi1EEESH_SH_EEESB_SD_Li128ELb0ELb1ELb0ELb0EEENS1_30DynamicPersistentTileSchedulerILi128ELi128ELb0ELb1ELb0EEEEEEEEEvNT_6ParamsE,@function
        .size           _ZN7cutlass13device_kernelIN5flash19enable_sm80_to_sm89INS1_16FlashAttnFwdSm80INS1_25CollectiveMainloopFwdSm80ILi4ELi1ELb0EN4cute5tupleIJNS5_1CILi128EEENS7_ILi64EEES8_EEELi128ENS_10bfloat16_tEfNS_4arch4Sm80ELb1ELb0ELb1ELb0ELb0ELb0ELb1ELb0EEENS1_21CollectiveEpilogueFwdINS6_IJS8_S8_S9_EEENS6_IJNS7_ILi1EEESH_SH_EEESB_SD_Li128ELb0ELb1ELb0ELb0EEENS1_30DynamicPersistentTileSchedulerILi128ELi128ELb0ELb1ELb0EEEEEEEEEvNT_6ParamsE,(.L_x_33 - _ZN7cutlass13device_kernelIN5flash19enable_sm80_to_sm89INS1_16FlashAttnFwdSm80INS1_25CollectiveMainloopFwdSm80ILi4ELi1ELb0EN4cute5tupleIJNS5_1CILi128EEENS7_ILi64EEES8_EEELi128ENS_10bfloat16_tEfNS_4arch4Sm80ELb1ELb0ELb1ELb0ELb0ELb0ELb1ELb0EEENS1_21CollectiveEpilogueFwdINS6_IJS8_S8_S9_EEENS6_IJNS7_ILi1EEESH_SH_EEESB_SD_Li128ELb0ELb1ELb0ELb0EEENS1_30DynamicPersistentTileSchedulerILi128ELi128ELb0ELb1ELb0EEEEEEEEEvNT_6ParamsE)
        .other          _ZN7cutlass13device_kernelIN5flash19enable_sm80_to_sm89INS1_16FlashAttnFwdSm80INS1_25CollectiveMainloopFwdSm80ILi4ELi1ELb0EN4cute5tupleIJNS5_1CILi128EEENS7_ILi64EEES8_EEELi128ENS_10bfloat16_tEfNS_4arch4Sm80ELb1ELb0ELb1ELb0ELb0ELb0ELb1ELb0EEENS1_21CollectiveEpilogueFwdINS6_IJS8_S8_S9_EEENS6_IJNS7_ILi1EEESH_SH_EEESB_SD_Li128ELb0ELb1ELb0ELb0EEENS1_30DynamicPersistentTileSchedulerILi128ELi128ELb0ELb1ELb0EEEEEEEEEvNT_6ParamsE,@"STO_CUDA_ENTRY STV_DEFAULT"
_ZN7cutlass13device_kernelIN5flash19enable_sm80_to_sm89INS1_16FlashAttnFwdSm80INS1_25CollectiveMainloopFwdSm80ILi4ELi1ELb0EN4cute5tupleIJNS5_1CILi128EEENS7_ILi64EEES8_EEELi128ENS_10bfloat16_tEfNS_4arch4Sm80ELb1ELb0ELb1ELb0ELb0ELb0ELb1ELb0EEENS1_21CollectiveEpilogueFwdINS6_IJS8_S8_S9_EEENS6_IJNS7_ILi1EEESH_SH_EEESB_SD_Li128ELb0ELb1ELb0ELb0EEENS1_30DynamicPersistentTileSchedulerILi128ELi128ELb0ELb1ELb0EEEEEEEEEvNT_6ParamsE:
[----:B------:R-:W-:Y:S01]  /*0000*/  LDC R1, c[0x0][0x37c] ;  /* 0x0000df00ff017b82 */ /* 0x000fe20000000800 */
[----:B------:R-:W-:Y:S05]  /*0010*/  EXIT ;  /* 0x000000000000794d */ /* 0x000fea0003800000 */
.L_x_15:
        /* <DEDUP_REMOVED lines=14> */
.L_x_33:


//--------------------- .text._ZN7cutlass13device_kernelIN5flash19enable_sm80_to_sm89INS1_16FlashAttnFwdSm80INS1_25CollectiveMainloopFwdSm80ILi4ELi1ELb0EN4cute5tupleIJNS5_1CILi128EEENS7_ILi64EEES8_EEELi128ENS_10bfloat16_tEfNS_4arch4Sm80ELb1ELb0ELb1ELb1ELb0ELb0ELb1ELb0EEENS1_21CollectiveEpilogueFwdINS6_IJS8_S8_S9_EEENS6_IJNS7_ILi1EEESH_SH_EEESB_SD_Li128ELb1ELb1ELb0ELb0EEENS1_19SingleTileSchedulerILb1ELb0ELb1ELi128EEEEEEEEEvNT_6ParamsE --------------------------
	.section	.text._ZN7cutlass13device_kernelIN5flash19enable_sm80_to_sm89INS1_16FlashAttnFwdSm80INS1_25CollectiveMainloopFwdSm80ILi4ELi1ELb0EN4cute5tupleIJNS5_1CILi128EEENS7_ILi64EEES8_EEELi128ENS_10bfloat16_tEfNS_4arch4Sm80ELb1ELb0ELb1ELb1ELb0ELb0ELb1ELb0EEENS1_21CollectiveEpilogueFwdINS6_IJS8_S8_S9_EEENS6_IJNS7_ILi1EEESH_SH_EEESB_SD_Li128ELb1ELb1ELb0ELb0EEENS1_19SingleTileSchedulerILb1ELb0ELb1ELi128EEEEEEEEEvNT_6ParamsE,"ax",@progbits
	.align	128
.text._ZN7cutlass13device_kernelIN5flash19enable_sm80_to_sm89INS1_16FlashAttnFwdSm80INS1_25CollectiveMainloopFwdSm80ILi4ELi1ELb0EN4cute5tupleIJNS5_1CILi128EEENS7_ILi64EEES8_EEELi128ENS_10bfloat16_tEfNS_4arch4Sm80ELb1ELb0ELb1ELb1ELb0ELb0ELb1ELb0EEENS1_21CollectiveEpilogueFwdINS6_IJS8_S8_S9_EEENS6_IJNS7_ILi1EEESH_SH_EEESB_SD_Li128ELb1ELb1ELb0ELb0EEENS1_19SingleTileSchedulerILb1ELb0ELb1ELi128EEEEEEEEEvNT_6ParamsE:
        .type           _ZN7cutlass13device_kernelIN5flash19enable_sm80_to_sm89INS1_16FlashAttnFwdSm80INS1_25CollectiveMainloopFwdSm80ILi4ELi1ELb0EN4cute5tupleIJNS5_1CILi128EEENS7_ILi64EEES8_EEELi128ENS_10bfloat16_tEfNS_4arch4Sm80ELb1ELb0ELb1ELb1ELb0ELb0ELb1ELb0EEENS1_21CollectiveEpilogueFwdINS6_IJS8_S8_S9_EEENS6_IJNS7_ILi1EEESH_SH_EEESB_SD_Li128ELb1ELb1ELb0ELb0EEENS1_19SingleTileSchedulerILb1ELb0ELb1ELi128EEEEEEEEEvNT_6ParamsE,@function
        .size           _ZN7cutlass13device_kernelIN5flash19enable_sm80_to_sm89INS1_16FlashAttnFwdSm80INS1_25CollectiveMainloopFwdSm80ILi4ELi1ELb0EN4cute5tupleIJNS5_1CILi128EEENS7_ILi64EEES8_EEELi128ENS_10bfloat16_tEfNS_4arch4Sm80ELb1ELb0ELb1ELb1ELb0ELb0ELb1ELb0EEENS1_21CollectiveEpilogueFwdINS6_IJS8_S8_S9_EEENS6_IJNS7_ILi1EEESH_SH_EEESB_SD_Li128ELb1ELb1ELb0ELb0EEENS1_19SingleTileSchedulerILb1ELb0ELb1ELi128EEEEEEEEEvNT_6ParamsE,(.L_x_34 - _ZN7cutlass13device_kernelIN5flash19enable_sm80_to_sm89INS1_16FlashAttnFwdSm80INS1_25CollectiveMainloopFwdSm80ILi4ELi1ELb0EN4cute5tupleIJNS5_1CILi128EEENS7_ILi64EEES8_EEELi128ENS_10bfloat16_tEfNS_4arch4Sm80ELb1ELb0ELb1ELb1ELb0ELb0ELb1ELb0EEENS1_21CollectiveEpilogueFwdINS6_IJS8_S8_S9_EEENS6_IJNS7_ILi1EEESH_SH_EEESB_SD_Li128ELb1ELb1ELb0ELb0EEENS1_19SingleTileSchedulerILb1ELb0ELb1ELi128EEEEEEEEEvNT_6ParamsE)
        .other          _ZN7cutlass13device_kernelIN5flash19enable_sm80_to_sm89INS1_16FlashAttnFwdSm80INS1_25CollectiveMainloopFwdSm80ILi4ELi1ELb0EN4cute5tupleIJNS5_1CILi128EEENS7_ILi64EEES8_EEELi128ENS_10bfloat16_tEfNS_4arch4Sm80ELb1ELb0ELb1ELb1ELb0ELb0ELb1ELb0EEENS1_21CollectiveEpilogueFwdINS6_IJS8_S8_S9_EEENS6_IJNS7_ILi1EEESH_SH_EEESB_SD_Li128ELb1ELb1ELb0ELb0EEENS1_19SingleTileSchedulerILb1ELb0ELb1ELi128EEEEEEEEEvNT_6ParamsE,@"STO_CUDA_ENTRY STV_DEFAULT"
_ZN7cutlass13device_kernelIN5flash19enable_sm80_to_sm89INS1_16FlashAttnFwdSm80INS1_25CollectiveMainloopFwdSm80ILi4ELi1ELb0EN4cute5tupleIJNS5_1CILi128EEENS7_ILi64EEES8_EEELi128ENS_10bfloat16_tEfNS_4arch4Sm80ELb1ELb0ELb1ELb1ELb0ELb0ELb1ELb0EEENS1_21CollectiveEpilogueFwdINS6_IJS8_S8_S9_EEENS6_IJNS7_ILi1EEESH_SH_EEESB_SD_Li128ELb1ELb1ELb0ELb0EEENS1_19SingleTileSchedulerILb1ELb0ELb1ELi128EEEEEEEEEvNT_6ParamsE:
[----:B------:R-:W-:Y:S01]  /*0000*/  LDC R1, c[0x0][0x37c] ;  /* 0x0000df00ff017b82 */ /* 0x000fe20000000800 */
[----:B------:R-:W-:Y:S05]  /*0010*/  EXIT ;  /* 0x000000000000794d */ /* 0x000fea0003800000 */
.L_x_16:
        /* <DEDUP_REMOVED lines=14> */
.L_x_34:


//--------------------- .text._ZN7cutlass13device_kernelIN5flash19enable_sm80_to_sm89INS1_16FlashAttnFwdSm80INS1_25CollectiveMainloopFwdSm80ILi4ELi1ELb0EN4cute5tupleIJNS5_1CILi128EEENS7_ILi64EEES8_EEELi128ENS_10bfloat16_tEfNS_4arch4Sm80ELb1ELb0ELb1ELb1ELb0ELb1ELb1ELb0EEENS1_21CollectiveEpilogueFwdINS6_IJS8_S8_S9_EEENS6_IJNS7_ILi1EEESH_SH_EEESB_SD_Li128ELb1ELb1ELb0ELb0EEENS1_19SingleTileSchedulerILb1ELb0ELb1ELi128EEEEEEEEEvNT_6ParamsE --------------------------
	.section	.text._ZN7cutlass13device_kernelIN5flash19enable_sm80_to_sm89INS1_16FlashAttnFwdSm80INS1_25CollectiveMainloopFwdSm80ILi4ELi1ELb0EN4cute5tupleIJNS5_1CILi128EEENS7_ILi64EEES8_EEELi128ENS_10bfloat16_tEfNS_4arch4Sm80ELb1ELb0ELb1ELb1ELb0ELb1ELb1ELb0EEENS1_21CollectiveEpilogueFwdINS6_IJS8_S8_S9_EEENS6_IJNS7_ILi1EEESH_SH_EEESB_SD_Li128ELb1ELb1ELb0ELb0EEENS1_19SingleTileSchedulerILb1ELb0ELb1ELi128EEEEEEEEEvNT_6ParamsE,"ax",@progbits
	.align	128
.text._ZN7cutlass13device_kernelIN5flash19enable_sm80_to_sm89INS1_16FlashAttnFwdSm80INS1_25CollectiveMainloopFwdSm80ILi4ELi1ELb0EN4cute5tupleIJNS5_1CILi128EEENS7_ILi64EEES8_EEELi128ENS_10bfloat16_tEfNS_4arch4Sm80ELb1ELb0ELb1ELb1ELb0ELb1ELb1ELb0EEENS1_21CollectiveEpilogueFwdINS6_IJS8_S8_S9_EEENS6_IJNS7_ILi1EEESH_SH_EEESB_SD_Li128ELb1ELb1ELb0ELb0EEENS1_19SingleTileSchedulerILb1ELb0ELb1ELi128EEEEEEEEEvNT_6ParamsE:
        .type           _ZN7cutlass13device_kernelIN5flash19enable_sm80_to_sm89INS1_16FlashAttnFwdSm80INS1_25CollectiveMainloopFwdSm80ILi4ELi1ELb0EN4cute5tupleIJNS5_1CILi128EEENS7_ILi64EEES8_EEELi128ENS_10bfloat16_tEfNS_4arch4Sm80ELb1ELb0ELb1ELb1ELb0ELb1ELb1ELb0EEENS1_21CollectiveEpilogueFwdINS6_IJS8_S8_S9_EEENS6_IJNS7_ILi1EEESH_SH_EEESB_SD_Li128ELb1ELb1ELb0ELb0EEENS1_19SingleTileSchedulerILb1ELb0ELb1ELi128EEEEEEEEEvNT_6ParamsE,@function
        .size           _ZN7cutlass13device_kernelIN5flash19enable_sm80_to_sm89INS1_16FlashAttnFwdSm80INS1_25CollectiveMainloopFwdSm80ILi4ELi1ELb0EN4cute5tupleIJNS5_1CILi128EEENS7_ILi64EEES8_EEELi128ENS_10bfloat16_tEfNS_4arch4Sm80ELb1ELb0ELb1ELb1ELb0ELb1ELb1ELb0EEENS1_21CollectiveEpilogueFwdINS6_IJS8_S8_S9_EEENS6_IJNS7_ILi1EEESH_SH_EEESB_SD_Li128ELb1ELb1ELb0ELb0EEENS1_19SingleTileSchedulerILb1ELb0ELb1ELi128EEEEEEEEEvNT_6ParamsE,(.L_x_35 - _ZN7cutlass13device_kernelIN5flash19enable_sm80_to_sm89INS1_16FlashAttnFwdSm80INS1_25CollectiveMainloopFwdSm80ILi4ELi1ELb0EN4cute5tupleIJNS5_1CILi128EEENS7_ILi64EEES8_EEELi128ENS_10bfloat16_tEfNS_4arch4Sm80ELb1ELb0ELb1ELb1ELb0ELb1ELb1ELb0EEENS1_21CollectiveEpilogueFwdINS6_IJS8_S8_S9_EEENS6_IJNS7_ILi1EEESH_SH_EEESB_SD_Li128ELb1ELb1ELb0ELb0EEENS1_19SingleTileSchedulerILb1ELb0ELb1ELi128EEEEEEEEEvNT_6ParamsE)
        .other          _ZN7cutlass13device_kernelIN5flash19enable_sm80_to_sm89INS1_16FlashAttnFwdSm80INS1_25CollectiveMainloopFwdSm80ILi4ELi1ELb0EN4cute5tupleIJNS5_1CILi128EEENS7_ILi64EEES8_EEELi128ENS_10bfloat16_tEfNS_4arch4Sm80ELb1ELb0ELb1ELb1ELb0ELb1ELb1ELb0EEENS1_21CollectiveEpilogueFwdINS6_IJS8_S8_S9_EEENS6_IJNS7_ILi1EEESH_SH_EEESB_SD_Li128ELb1ELb1ELb0ELb0EEENS1_19SingleTileSchedulerILb1ELb0ELb1ELi128EEEEEEEEEvNT_6ParamsE,@"STO_CUDA_ENTRY STV_DEFAULT"
_ZN7cutlass13device_kernelIN5flash19enable_sm80_to_sm89INS1_16FlashAttnFwdSm80INS1_25CollectiveMainloopFwdSm80ILi4ELi1ELb0EN4cute5tupleIJNS5_1CILi128EEENS7_ILi64EEES8_EEELi128ENS_10bfloat16_tEfNS_4arch4Sm80ELb1ELb0ELb1ELb1ELb0ELb1ELb1ELb0EEENS1_21CollectiveEpilogueFwdINS6_IJS8_S8_S9_EEENS6_IJNS7_ILi1EEESH_SH_EEESB_SD_Li128ELb1ELb1ELb0ELb0EEENS1_19SingleTileSchedulerILb1ELb0ELb1ELi128EEEEEEEEEvNT_6ParamsE:
[----:B------:R-:W-:Y:S01]  /*0000*/  LDC R1, c[0x0][0x37c] ;  /* 0x0000df00ff017b82 */ /* 0x000fe20000000800 */
[----:B------:R-:W-:Y:S05]  /*0010*/  EXIT ;  /* 0x000000000000794d */ /* 0x000fea0003800000 */
.L_x_17:
        /* <DEDUP_REMOVED lines=14> */
.L_x_35:


//--------------------- .nv.shared.reserved.0     --------------------------
	.section	.nv.shared.reserved.0,"aw",@nobits
	.weak		__nv_reservedSMEM_offset_0_alias
	.size		__nv_reservedSMEM_offset_0_alias, 0, 64
	.other		__nv_reservedSMEM_offset_0_alias,@"STO_CUDA_RESERVED_SHARED STV_DEFAULT"
__nv_reservedSMEM_offset_0_alias:
	.zero		0
	.zero		64


//--------------------- .nv.global                --------------------------
	.section	.nv.global,"aw",@nobits
.nv.global:
	.type		_ZN74_INTERNAL_133b9422_38_flash_fwd_hdim128_bf16_softcap_sm80_cu_f3e6f9ee_33004cute1_E,@object
	.size		_ZN74_INTERNAL_133b9422_38_flash_fwd_hdim128_bf16_softcap_sm80_cu_f3e6f9ee_33004cute1_E,(_ZN74_INTERNAL_133b9422_38_flash_fwd_hdim128_bf16_softcap_sm80_cu_f3e6f9ee_33004cuda3std3__45__cpo6cbeginE - _ZN74_INTERNAL_133b9422_38_flash_fwd_hdim128_bf16_softcap_sm80_cu_f3e6f9ee_33004cute1_E)
_ZN74_INTERNAL_133b9422_38_flash_fwd_hdim128_bf16_softcap_sm80_cu_f3e6f9ee_33004cute1_E:
	.zero		1
	.type		_ZN74_INTERNAL_133b9422_38_flash_fwd_hdim128_bf16_softcap_sm80_cu_f3e6f9ee_33004cuda3std3__45__cpo6cbeginE,@object
	.size		_ZN74_INTERNAL_133b9422_38_flash_fwd_hdim128_bf16_softcap_sm80_cu_f3e6f9ee_33004cuda3std3__45__cpo6cbeginE,(_ZN74_INTERNAL_133b9422_38_flash_fwd_hdim128_bf16_softcap_sm80_cu_f3e6f9ee_33004cuda3std3__48in_placeE - _ZN74_INTERNAL_133b9422_38_flash_fwd_hdim128_bf16_softcap_sm80_cu_f3e6f9ee_33004cuda3std3__45__cpo6cbeginE)
_ZN74_INTERNAL_133b9422_38_flash_fwd_hdim128_bf16_softcap_sm80_cu_f3e6f9ee_33004cuda3std3__45__cpo6cbeginE:
	.zero		1
	.type		_ZN74_INTERNAL_133b9422_38_flash_fwd_hdim128_bf16_softcap_sm80_cu_f3e6f9ee_33004cuda3std3__48in_placeE,@object
	.size		_ZN74_INTERNAL_133b9422_38_flash_fwd_hdim128_bf16_softcap_sm80_cu_f3e6f9ee_33004cuda3std3__48in_placeE,(_ZN74_INTERNAL_133b9422_38_flash_fwd_hdim128_bf16_softcap_sm80_cu_f3e6f9ee_33004cuda3std6ranges3__45__cpo9iter_moveE - _ZN74_INTERNAL_133b9422_38_flash_fwd_hdim128_bf16_softcap_sm80_cu_f3e6f9ee_33004cuda3std3__48in_placeE)
_ZN74_INTERNAL_133b9422_38_flash_fwd_hdim128_bf16_softcap_sm80_cu_f3e6f9ee_33004cuda3std3__48in_placeE:
	.zero		1
	.type		_ZN74_INTERNAL_133b9422_38_flash_fwd_hdim128_bf16_softcap_sm80_cu_f3e6f9ee_33004cuda3std6ranges3__45__cpo9iter_moveE,@object
	.size		_ZN74_INTERNAL_133b9422_38_flash_fwd_hdim128_bf16_softcap_sm80_cu_f3e6f9ee_33004cuda3std6ranges3__45__cpo9iter_moveE,(_ZN74_INTERNAL_133b9422_38_flash_fwd_hdim128_bf16_softcap_sm80_cu_f3e6f9ee_33004cuda3std3__45__cpo5beginE - _ZN74_INTERNAL_133b9422_38_flash_fwd_hdim128_bf16_softcap_sm80_cu_f3e6f9ee_33004cuda3std6ranges3__45__cpo9iter_moveE)
_ZN74_INTERNAL_133b9422_38_flash_fwd_hdim128_bf16_softcap_sm80_cu_f3e6f9ee_33004cuda3std6ranges3__45__cpo9iter_moveE:
	.zero		1
	.type		_ZN74_INTERNAL_133b9422_38_flash_fwd_hdim128_bf16_softcap_sm80_cu_f3e6f9ee_33004cuda3std3__45__cpo5beginE,@object
	.size		_ZN74_INTERNAL_133b9422_38_flash_fwd_hdim128_bf16_softcap_sm80_cu_f3e6f9ee_33004cuda3std3__45__cpo5beginE,(_ZN74_INTERNAL_133b9422_38_flash_fwd_hdim128_bf16_softcap_sm80_cu_f3e6f9ee_33004cuda3std3__476_GLOBAL__N__133b9422_38_flash_fwd_hdim128_bf16_softcap_sm80_cu_f3e6f9ee_33006ignoreE - _ZN74_INTERNAL_133b9422_38_flash_fwd_hdim128_bf16_softcap_sm80_cu_f3e6f9ee_33004cuda3std3__45__cpo5beginE)
_ZN74_INTERNAL_133b9422_38_flash_fwd_hdim128_bf16_softcap_sm80_cu_f3e6f9ee_33004cuda3std3__45__cpo5beginE:
	.zero		1
	.type		_ZN74_INTERNAL_133b9422_38_flash_fwd_hdim128_bf16_softcap_sm80_cu_f3e6f9ee_33004cuda3std3__476_GLOBAL__N__133b9422_38_flash_fwd_hdim128_bf16_softcap_sm80_cu_f3e6f9ee_33006ignoreE,@object
	.size		_ZN74_INTERNAL_133b9422_38_flash_fwd_hdim128_bf16_softcap_sm80_cu_f3e6f9ee_33004cuda3std3__476_GLOBAL__N__133b9422_38_flash_fwd_hdim128_bf16_softcap_sm80_cu_f3e6f9ee_33006ignoreE,(_ZN74_INTERNAL_133b9422_38_flash_fwd_hdim128_bf16_softcap_sm80_cu_f3e6f9ee_33004cute7productE - _ZN74_INTERNAL_133b9422_38_flash_fwd_hdim128_bf16_softcap_sm80_cu_f3e6f9ee_33004cuda3std3__476_GLOBAL__N__133b9422_38_flash_fwd_hdim128_bf16_softcap_sm80_cu_f3e6f9ee_33006ignoreE)
_ZN74_INTERNAL_133b9422_38_flash_fwd_hdim128_bf16_softcap_sm80_cu_f3e6f9ee_33004cuda3std3__476_GLOBAL__N__133b9422_38_flash_fwd_hdim128_bf16_softcap_sm80_cu_f3e6f9ee_33006ignoreE:
	.zero		1
	.type		_ZN74_INTERNAL_133b9422_38_flash_fwd_hdim128_bf16_softcap_sm80_cu_f3e6f9ee_33004cute7productE,@object
	.size		_ZN74_INTERNAL_133b9422_38_flash_fwd_hdim128_bf16_softcap_sm80_cu_f3e6f9ee_33004cute7productE,(_ZN74_INTERNAL_133b9422_38_flash_fwd_hdim128_bf16_softcap_sm80_cu_f3e6f9ee_33004cuda3std3__45__cpo3endE - _ZN74_INTERNAL_133b9422_38_flash_fwd_hdim128_bf16_softcap_sm80_cu_f3e6f9ee_33004cute7productE)
_ZN74_INTERNAL_133b9422_38_flash_fwd_hdim128_bf16_softcap_sm80_cu_f3e6f9ee_33004cute7productE:
	.zero		1
	.type		_ZN74_INTERNAL_133b9422_38_flash_fwd_hdim128_bf16_softcap_sm80_cu_f3e6f9ee_33004cuda3std3__45__cpo3endE,@object
	.size		_ZN74_INTERNAL_133b9422_38_flash_fwd_hdim128_bf16_softcap_sm80_cu_f3e6f9ee_33004cuda3std3__45__cpo3endE,(_ZN74_INTERNAL_133b9422_38_flash_fwd_hdim128_bf16_softcap_sm80_cu_f3e6f9ee_33004cuda3std3__419piecewise_constructE - _ZN74_INTERNAL_133b9422_38_flash_fwd_hdim128_bf16_softcap_sm80_cu_f3e6f9ee_33004cuda3std3__45__cpo3endE)
_ZN74_INTERNAL_133b9422_38_flash_fwd_hdim128_bf16_softcap_sm80_cu_f3e6f9ee_33004cuda3std3__45__cpo3endE:
	.zero		1
	.type		_ZN74_INTERNAL_133b9422_38_flash_fwd_hdim128_bf16_softcap_sm80_cu_f3e6f9ee_33004cuda3std3__419piecewise_constructE,@object
	.size		_ZN74_INTERNAL_133b9422_38_flash_fwd_hdim128_bf16_softcap_sm80_cu_f3e6f9ee_33004cuda3std3__419piecewise_constructE,(_ZN74_INTERNAL_133b9422_38_flash_fwd_hdim128_bf16_softcap_sm80_cu_f3e6f9ee_33004cuda3std3__45__cpo4cendE - _ZN74_INTERNAL_133b9422_38_flash_fwd_hdim128_bf16_softcap_sm80_cu_f3e6f9ee_33004cuda3std3__419piecewise_constructE)
_ZN74_INTERNAL_133b9422_38_flash_fwd_hdim128_bf16_softcap_sm80_cu_f3e6f9ee_33004cuda3std3__419piecewise_constructE:
	.zero		1
	.type		_ZN74_INTERNAL_133b9422_38_flash_fwd_hdim128_bf16_softcap_sm80_cu_f3e6f9ee_33004cuda3std3__45__cpo4cendE,@object
	.size		_ZN74_INTERNAL_133b9422_38_flash_fwd_hdim128_bf16_softcap_sm80_cu_f3e6f9ee_33004cuda3std3__45__cpo4cendE,(_ZN74_INTERNAL_133b9422_38_flash_fwd_hdim128_bf16_softcap_sm80_cu_f3e6f9ee_33004cuda3std6ranges3__45__cpo4swapE - _ZN74_INTERNAL_133b9422_38_flash_fwd_hdim128_bf16_softcap_sm80_cu_f3e6f9ee_33004cuda3std3__45__cpo4cendE)
_ZN74_INTERNAL_133b9422_38_flash_fwd_hdim128_bf16_softcap_sm80_cu_f3e6f9ee_33004cuda3std3__45__cpo4cendE:
	.zero		1
	.type		_ZN74_INTERNAL_133b9422_38_flash_fwd_hdim128_bf16_softcap_sm80_cu_f3e6f9ee_33004cuda3std6ranges3__45__cpo4swapE,@object
	.size		_ZN74_INTERNAL_133b9422_38_flash_fwd_hdim128_bf16_softcap_sm80_cu_f3e6f9ee_33004cuda3std6ranges3__45__cpo4swapE,(.L_7 - _ZN74_INTERNAL_133b9422_38_flash_fwd_hdim128_bf16_softcap_sm80_cu_f3e6f9ee_33004cuda3std6ranges3__45__cpo4swapE)
_ZN74_INTERNAL_133b9422_38_flash_fwd_hdim128_bf16_softcap_sm80_cu_f3e6f9ee_33004cuda3std6ranges3__45__cpo4swapE:
	.zero		1
.L_7:


//--------------------- .nv.constant0._ZN7cutlass13device_kernelIN5flash19enable_sm80_to_sm89INS1_16FlashAttnFwdSm80INS1_25CollectiveMainloopFwdSm80ILi8ELi1ELb1EN4cute5tupleIJNS5_1CILi128EEES8_S8_EEELi128ENS_10bfloat16_tEfNS_4arch4Sm80ELb0ELb0ELb1ELb0ELb0ELb0ELb1ELb0EEENS1_21CollectiveEpilogueFwdIS9_NS6_IJNS7_ILi1EEESF_SF_EEESA_SC_Li256ELb0ELb1ELb0ELb0EEENS1_19SingleTileSchedulerILb0ELb0ELb1ELi128EEEEEEEEEvNT_6ParamsE --------------------------
	.section	.nv.constant0._ZN7cutlass13device_kernelIN5flash19enable_sm80_to_sm89INS1_16FlashAttnFwdSm80INS1_25CollectiveMainloopFwdSm80ILi8ELi1ELb1EN4cute5tupleIJNS5_1CILi128EEES8_S8_EEELi128ENS_10bfloat16_tEfNS_4arch4Sm80ELb0ELb0ELb1ELb0ELb0ELb0ELb1ELb0EEENS1_21CollectiveEpilogueFwdIS9_NS6_IJNS7_ILi1EEESF_SF_EEESA_SC_Li256ELb0ELb1ELb0ELb0EEENS1_19SingleTileSchedulerILb0ELb0ELb1ELi128EEEEEEEEEvNT_6ParamsE,"a",@progbits
	.sectionflags	@""
	.align	4
.nv.constant0._ZN7cutlass13device_kernelIN5flash19enable_sm80_to_sm89INS1_16FlashAttnFwdSm80INS1_25CollectiveMainloopFwdSm80ILi8ELi1ELb1EN4cute5tupleIJNS5_1CILi128EEES8_S8_EEELi128ENS_10bfloat16_tEfNS_4arch4Sm80ELb0ELb0ELb1ELb0ELb0ELb0ELb1ELb0EEENS1_21CollectiveEpilogueFwdIS9_NS6_IJNS7_ILi1EEESF_SF_EEESA_SC_Li256ELb0ELb1ELb0ELb0EEENS1_19SingleTileSchedulerILb0ELb0ELb1ELi128EEEEEEEEEvNT_6ParamsE:
	.zero		1944


//--------------------- .nv.constant0._ZN7cutlass13device_kernelIN5flash19enable_sm80_to_sm89INS1_16FlashAttnFwdSm80INS1_25CollectiveMainloopFwdSm80ILi8ELi1ELb1EN4cute5tupleIJNS5_1CILi128EEES8_S8_EEELi128ENS_10bfloat16_tEfNS_4arch4Sm80ELb0ELb0ELb1ELb1ELb0ELb0ELb1ELb0EEENS1_21CollectiveEpilogueFwdIS9_NS6_IJNS7_ILi1EEESF_SF_EEESA_SC_Li256ELb1ELb1ELb0ELb0EEENS1_19SingleTileSchedulerILb1ELb0ELb1ELi128EEEEEEEEEvNT_6ParamsE --------------------------
	.section	.nv.constant0._ZN7cutlass13device_kernelIN5flash19enable_sm80_to_sm89INS1_16FlashAttnFwdSm80INS1_25CollectiveMainloopFwdSm80ILi8ELi1ELb1EN4cute5tupleIJNS5_1CILi128EEES8_S8_EEELi128ENS_10bfloat16_tEfNS_4arch4Sm80ELb0ELb0ELb1ELb1ELb0ELb0ELb1ELb0EEENS1_21CollectiveEpilogueFwdIS9_NS6_IJNS7_ILi1EEESF_SF_EEESA_SC_Li256ELb1ELb1ELb0ELb0EEENS1_19SingleTileSchedulerILb1ELb0ELb1ELi128EEEEEEEEEvNT_6ParamsE,"a",@progbits
	.sectionflags	@""
	.align	4
.nv.constant0._ZN7cutlass13device_kernelIN5flash19enable_sm80_to_sm89INS1_16FlashAttnFwdSm80INS1_25CollectiveMainloopFwdSm80ILi8ELi1ELb1EN4cute5tupleIJNS5_1CILi128EEES8_S8_EEELi128ENS_10bfloat16_tEfNS_4arch4Sm80ELb0ELb0ELb1ELb1ELb0ELb0ELb1ELb0EEENS1_21CollectiveEpilogueFwdIS9_NS6_IJNS7_ILi1EEESF_SF_EEESA_SC_Li256ELb1ELb1ELb0ELb0EEENS1_19SingleTileSchedulerILb1ELb0ELb1ELi128EEEEEEEEEvNT_6ParamsE:
	.zero		1944


//--------------------- .nv.constant0._ZN7cutlass13device_kernelIN5flash19enable_sm80_to_sm89INS1_16FlashAttnFwdSm80INS1_25CollectiveMainloopFwdSm80ILi8ELi1ELb1EN4cute5tupleIJNS5_1CILi128EEES8_S8_EEELi128ENS_10bfloat16_tEfNS_4arch4Sm80ELb0ELb0ELb1ELb1ELb0ELb1ELb1ELb0EEENS1_21CollectiveEpilogueFwdIS9_NS6_IJNS7_ILi1EEESF_SF_EEESA_SC_Li256ELb1ELb1ELb0ELb0EEENS1_19SingleTileSchedulerILb1ELb0ELb1ELi128EEEEEEEEEvNT_6ParamsE --------------------------
	.section	.nv.constant0._ZN7cutlass13device_kernelIN5flash19enable_sm80_to_sm89INS1_16FlashAttnFwdSm80INS1_25CollectiveMainloopFwdSm80ILi8ELi1ELb1EN4cute5tupleIJNS5_1CILi128EEES8_S8_EEELi128ENS_10bfloat16_tEfNS_4arch4Sm80ELb0ELb0ELb1ELb1ELb0ELb1ELb1ELb0EEENS1_21CollectiveEpilogueFwdIS9_NS6_IJNS7_ILi1EEESF_SF_EEESA_SC_Li256ELb1ELb1ELb0ELb0EEENS1_19SingleTileSchedulerILb1ELb0ELb1ELi128EEEEEEEEEvNT_6ParamsE,"a",@progbits
	.sectionflags	@""
	.align	4
.nv.constant0._ZN7cutlass13device_kernelIN5flash19enable_sm80_to_sm89INS1_16FlashAttnFwdSm80INS1_25CollectiveMainloopFwdSm80ILi8ELi1ELb1EN4cute5tupleIJNS5_1CILi128EEES8_S8_EEELi128ENS_10bfloat16_tEfNS_4arch4Sm80ELb0ELb0ELb1ELb1ELb0ELb1ELb1ELb0EEENS1_21CollectiveEpilogueFwdIS9_NS6_IJNS7_ILi1EEESF_SF_EEESA_SC_Li256ELb1ELb1ELb0ELb0EEENS1_19SingleTileSchedulerILb1ELb0ELb1ELi128EEEEEEEEEvNT_6ParamsE:
	.zero		1944


//--------------------- .nv.constant0._ZN7cutlass13device_kernelIN5flash19enable_sm80_to_sm89INS1_16FlashAttnFwdSm80INS1_25CollectiveMainloopFwdSm80ILi8ELi1ELb1EN4cute5tupleIJNS5_1CILi128EEENS7_ILi96EEES8_EEELi128ENS_10bfloat16_tEfNS_4arch4Sm80ELb0ELb1ELb1ELb0ELb0ELb0ELb1ELb0EEENS1_21CollectiveEpilogueFwdINS6_IJS8_S8_S9_EEENS6_IJNS7_ILi1EEESH_SH_EEESB_SD_Li256ELb0ELb1ELb0ELb0EEENS1_19SingleTileSchedulerILb0ELb0ELb1ELi128EEEEEEEEEvNT_6ParamsE --------------------------
	.section	.nv.constant0._ZN7cutlass13device_kernelIN5flash19enable_sm80_to_sm89INS1_16FlashAttnFwdSm80INS1_25CollectiveMainloopFwdSm80ILi8ELi1ELb1EN4cute5tupleIJNS5_1CILi128EEENS7_ILi96EEES8_EEELi128ENS_10bfloat16_tEfNS_4arch4Sm80ELb0ELb1ELb1ELb0ELb0ELb0ELb1ELb0EEENS1_21CollectiveEpilogueFwdINS6_IJS8_S8_S9_EEENS6_IJNS7_ILi1EEESH_SH_EEESB_SD_Li256ELb0ELb1ELb0ELb0EEENS1_19SingleTileSchedulerILb0ELb0ELb1ELi128EEEEEEEEEvNT_6ParamsE,"a",@progbits
	.sectionflags	@""
	.align	4
.nv.constant0._ZN7cutlass13device_kernelIN5flash19enable_sm80_to_sm89INS1_16FlashAttnFwdSm80INS1_25CollectiveMainloopFwdSm80ILi8ELi1ELb1EN4cute5tupleIJNS5_1CILi128EEENS7_ILi96EEES8_EEELi128ENS_10bfloat16_tEfNS_4arch4Sm80ELb0ELb1ELb1ELb0ELb0ELb0ELb1ELb0EEENS1_21CollectiveEpilogueFwdINS6_IJS8_S8_S9_EEENS6_IJNS7_ILi1EEESH_SH_EEESB_SD_Li256ELb0ELb1ELb0ELb0EEENS1_19SingleTileSchedulerILb0ELb0ELb1ELi128EEEEEEEEEvNT_6ParamsE:
	.zero		1944


//--------------------- .nv.constant0._ZN7cutlass13device_kernelIN5flash19enable_sm80_to_sm89INS1_16FlashAttnFwdSm80INS1_25CollectiveMainloopFwdSm80ILi8ELi1ELb1EN4cute5tupleIJNS5_1CILi128EEENS7_ILi96EEES8_EEELi128ENS_10bfloat16_tEfNS_4arch4Sm80ELb0ELb1ELb1ELb1ELb0ELb0ELb1ELb0EEENS1_21CollectiveEpilogueFwdINS6_IJS8_S8_S9_EEENS6_IJNS7_ILi1EEESH_SH_EEESB_SD_Li256ELb1ELb1ELb0ELb0EEENS1_19SingleTileSchedulerILb1ELb0ELb1ELi128EEEEEEEEEvNT_6ParamsE --------------------------
	.section	.nv.constant0._ZN7cutlass13device_kernelIN5flash19enable_sm80_to_sm89INS1_16FlashAttnFwdSm80INS1_25CollectiveMainloopFwdSm80ILi8ELi1ELb1EN4cute5tupleIJNS5_1CILi128EEENS7_ILi96EEES8_EEELi128ENS_10bfloat16_tEfNS_4arch4Sm80ELb0ELb1ELb1ELb1ELb0ELb0ELb1ELb0EEENS1_21CollectiveEpilogueFwdINS6_IJS8_S8_S9_EEENS6_IJNS7_ILi1EEESH_SH_EEESB_SD_Li256ELb1ELb1ELb0ELb0EEENS1_19SingleTileSchedulerILb1ELb0ELb1ELi128EEEEEEEEEvNT_6ParamsE,"a",@progbits
	.sectionflags	@""
	.align	4
.nv.constant0._ZN7cutlass13device_kernelIN5flash19enable_sm80_to_sm89INS1_16FlashAttnFwdSm80INS1_25CollectiveMainloopFwdSm80ILi8ELi1ELb1EN4cute5tupleIJNS5_1CILi128EEENS7_ILi96EEES8_EEELi128ENS_10bfloat16_tEfNS_4arch4Sm80ELb0ELb1ELb1ELb1ELb0ELb0ELb1ELb0EEENS1_21CollectiveEpilogueFwdINS6_IJS8_S8_S9_EEENS6_IJNS7_ILi1EEESH_SH_EEESB_SD_Li256ELb1ELb1ELb0ELb0EEENS1_19SingleTileSchedulerILb1ELb0ELb1ELi128EEEEEEEEEvNT_6ParamsE:
	.zero		1944


//--------------------- .nv.constant0._ZN7cutlass13device_kernelIN5flash19enable_sm80_to_sm89INS1_16FlashAttnFwdSm80INS1_25CollectiveMainloopFwdSm80ILi8ELi1ELb1EN4cute5tupleIJNS5_1CILi128EEENS7_ILi96EEES8_EEELi128ENS_10bfloat16_tEfNS_4arch4Sm80ELb0ELb1ELb1ELb1ELb0ELb1ELb1ELb0EEENS1_21CollectiveEpilogueFwdINS6_IJS8_S8_S9_EEENS6_IJNS7_ILi1EEESH_SH_EEESB_SD_Li256ELb1ELb1ELb0ELb0EEENS1_19SingleTileSchedulerILb1ELb0ELb1ELi128EEEEEEEEEvNT_6ParamsE --------------------------
	.section	.nv.constant0._ZN7cutlass13device_kernelIN5flash19enable_sm80_to_sm89INS1_16FlashAttnFwdSm80INS1_25CollectiveMainloopFwdSm80ILi8ELi1ELb1EN4cute5tupleIJNS5_1CILi128EEENS7_ILi96EEES8_EEELi128ENS_10bfloat16_tEfNS_4arch4Sm80ELb0ELb1ELb1ELb1ELb0ELb1ELb1ELb0EEENS1_21CollectiveEpilogueFwdINS6_IJS8_S8_S9_EEENS6_IJNS7_ILi1EEESH_SH_EEESB_SD_Li256ELb1ELb1ELb0ELb0EEENS1_19SingleTileSchedulerILb1ELb0ELb1ELi128EEEEEEEEEvNT_6ParamsE,"a",@progbits
	.sectionflags	@""
	.align	4
.nv.constant0._ZN7cutlass13device_kernelIN5flash19enable_sm80_to_sm89INS1_16FlashAttnFwdSm80INS1_25CollectiveMainloopFwdSm80ILi8ELi1ELb1EN4cute5tupleIJNS5_1CILi128EEENS7_ILi96EEES8_EEELi128ENS_10bfloat16_tEfNS_4arch4Sm80ELb0ELb1ELb1ELb1ELb0ELb1ELb1ELb0EEENS1_21CollectiveEpilogueFwdINS6_IJS8_S8_S9_EEENS6_IJNS7_ILi1EEESH_SH_EEESB_SD_Li256ELb1ELb1ELb0ELb0EEENS1_19SingleTileSchedulerILb1ELb0ELb1ELi128EEEEEEEEEvNT_6ParamsE:
	.zero		1944


//--------------------- .nv.constant0._ZN7cutlass13device_kernelIN5flash19enable_sm80_to_sm89INS1_16FlashAttnFwdSm80INS1_25CollectiveMainloopFwdSm80ILi8ELi1ELb1EN4cute5tupleIJNS5_1CILi128EEES8_S8_EEELi128ENS_10bfloat16_tEfNS_4arch4Sm80ELb1ELb0ELb1ELb0ELb0ELb0ELb1ELb0EEENS1_21CollectiveEpilogueFwdIS9_NS6_IJNS7_ILi1EEESF_SF_EEESA_SC_Li256ELb0ELb1ELb0ELb0EEENS1_30DynamicPersistentTileSchedulerILi256ELi256ELb0ELb1ELb0EEEEEEEEEvNT_6ParamsE --------------------------
	.section	.nv.constant0._ZN7cutlass13device_kernelIN5flash19enable_sm80_to_sm89INS1_16FlashAttnFwdSm80INS1_25CollectiveMainloopFwdSm80ILi8ELi1ELb1EN4cute5tupleIJNS5_1CILi128EEES8_S8_EEELi128ENS_10bfloat16_tEfNS_4arch4Sm80ELb1ELb0ELb1ELb0ELb0ELb0ELb1ELb0EEENS1_21CollectiveEpilogueFwdIS9_NS6_IJNS7_ILi1EEESF_SF_EEESA_SC_Li256ELb0ELb1ELb0ELb0EEENS1_30DynamicPersistentTileSchedulerILi256ELi256ELb0ELb1ELb0EEEEEEEEEvNT_6ParamsE,"a",@progbits
	.sectionflags	@""
	.align	4
.nv.constant0._ZN7cutlass13device_kernelIN5flash19enable_sm80_to_sm89INS1_16FlashAttnFwdSm80INS1_25CollectiveMainloopFwdSm80ILi8ELi1ELb1EN4cute5tupleIJNS5_1CILi128EEES8_S8_EEELi128ENS_10bfloat16_tEfNS_4arch4Sm80ELb1ELb0ELb1ELb0ELb0ELb0ELb1ELb0EEENS1_21CollectiveEpilogueFwdIS9_NS6_IJNS7_ILi1EEESF_SF_EEESA_SC_Li256ELb0ELb1ELb0ELb0EEENS1_30DynamicPersistentTileSchedulerILi256ELi256ELb0ELb1ELb0EEEEEEEEEvNT_6ParamsE:
	.zero		1960


//--------------------- .nv.constant0._ZN7cutlass13device_kernelIN5flash19enable_sm80_to_sm89INS1_16FlashAttnFwdSm80INS1_25CollectiveMainloopFwdSm80ILi8ELi1ELb1EN4cute5tupleIJNS5_1CILi128EEES8_S8_EEELi128ENS_10bfloat16_tEfNS_4arch4Sm80ELb1ELb0ELb1ELb1ELb0ELb0ELb1ELb0EEENS1_21CollectiveEpilogueFwdIS9_NS6_IJNS7_ILi1EEESF_SF_EEESA_SC_Li256ELb1ELb1ELb0ELb0EEENS1_19SingleTileSchedulerILb1ELb0ELb1ELi128EEEEEEEEEvNT_6ParamsE --------------------------
	.section	.nv.constant0._ZN7cutlass13device_kernelIN5flash19enable_sm80_to_sm89INS1_16FlashAttnFwdSm80INS1_25CollectiveMainloopFwdSm80ILi8ELi1ELb1EN4cute5tupleIJNS5_1CILi128EEES8_S8_EEELi128ENS_10bfloat16_tEfNS_4arch4Sm80ELb1ELb0ELb1ELb1ELb0ELb0ELb1ELb0EEENS1_21CollectiveEpilogueFwdIS9_NS6_IJNS7_ILi1EEESF_SF_EEESA_SC_Li256ELb1ELb1ELb0ELb0EEENS1_19SingleTileSchedulerILb1ELb0ELb1ELi128EEEEEEEEEvNT_6ParamsE,"a",@progbits
	.sectionflags	@""
	.align	4
.nv.constant0._ZN7cutlass13device_kernelIN5flash19enable_sm80_to_sm89INS1_16FlashAttnFwdSm80INS1_25CollectiveMainloopFwdSm80ILi8ELi1ELb1EN4cute5tupleIJNS5_1CILi128EEES8_S8_EEELi128ENS_10bfloat16_tEfNS_4arch4Sm80ELb1ELb0ELb1ELb1ELb0ELb0ELb1ELb0EEENS1_21CollectiveEpilogueFwdIS9_NS6_IJNS7_ILi1EEESF_SF_EEESA_SC_Li256ELb1ELb1ELb0ELb0EEENS1_19SingleTileSchedulerILb1ELb0ELb1ELi128EEEEEEEEEvNT_6ParamsE:
	.zero		1944


//--------------------- .nv.constant0._ZN7cutlass13device_kernelIN5flash19enable_sm80_to_sm89INS1_16FlashAttnFwdSm80INS1_25CollectiveMainloopFwdSm80ILi8ELi1ELb1EN4cute5tupleIJNS5_1CILi128EEES8_S8_EEELi128ENS_10bfloat16_tEfNS_4arch4Sm80ELb1ELb0ELb1ELb1ELb0ELb1ELb1ELb0EEENS1_21CollectiveEpilogueFwdIS9_NS6_IJNS7_ILi1EEESF_SF_EEESA_SC_Li256ELb1ELb1ELb0ELb0EEENS1_19SingleTileSchedulerILb1ELb0ELb1ELi128EEEEEEEEEvNT_6ParamsE --------------------------
	.section	.nv.constant0._ZN7cutlass13device_kernelIN5flash19enable_sm80_to_sm89INS1_16FlashAttnFwdSm80INS1_25CollectiveMainloopFwdSm80ILi8ELi1ELb1EN4cute5tupleIJNS5_1CILi128EEES8_S8_EEELi128ENS_10bfloat16_tEfNS_4arch4Sm80ELb1ELb0ELb1ELb1ELb0ELb1ELb1ELb0EEENS1_21CollectiveEpilogueFwdIS9_NS6_IJNS7_ILi1EEESF_SF_EEESA_SC_Li256ELb1ELb1ELb0ELb0EEENS1_19SingleTileSchedulerILb1ELb0ELb1ELi128EEEEEEEEEvNT_6ParamsE,"a",@progbits
	.sectionflags	@""
	.align	4
.nv.constant0._ZN7cutlass13device_kernelIN5flash19enable_sm80_to_sm89INS1_16FlashAttnFwdSm80INS1_25CollectiveMainloopFwdSm80ILi8ELi1ELb1EN4cute5tupleIJNS5_1CILi128EEES8_S8_EEELi128ENS_10bfloat16_tEfNS_4arch4Sm80ELb1ELb0ELb1ELb1ELb0ELb1ELb1ELb0EEENS1_21CollectiveEpilogueFwdIS9_NS6_IJNS7_ILi1EEESF_SF_EEESA_SC_Li256ELb1ELb1ELb0ELb0EEENS1_19SingleTileSchedulerILb1ELb0ELb1ELi128EEEEEEEEEvNT_6ParamsE:
	.zero		1944


//--------------------- .nv.constant0._ZN7cutlass13device_kernelIN5flash19enable_sm80_to_sm89INS1_16FlashAttnFwdSm80INS1_25CollectiveMainloopFwdSm80ILi4ELi1ELb0EN4cute5tupleIJNS5_1CILi128EEENS7_ILi64EEES8_EEELi128ENS_10bfloat16_tEfNS_4arch4Sm80ELb0ELb0ELb1ELb0ELb0ELb0ELb1ELb0EEENS1_21CollectiveEpilogueFwdINS6_IJS8_S8_S9_EEENS6_IJNS7_ILi1EEESH_SH_EEESB_SD_Li128ELb0ELb1ELb0ELb0EEENS1_19SingleTileSchedulerILb0ELb0ELb1ELi128EEEEEEEEEvNT_6ParamsE --------------------------
	.section	.nv.constant0._ZN7cutlass13device_kernelIN5flash19enable_sm80_to_sm89INS1_16FlashAttnFwdSm80INS1_25CollectiveMainloopFwdSm80ILi4ELi1ELb0EN4cute5tupleIJNS5_1CILi128EEENS7_ILi64EEES8_EEELi128ENS_10bfloat16_tEfNS_4arch4Sm80ELb0ELb0ELb1ELb0ELb0ELb0ELb1ELb0EEENS1_21CollectiveEpilogueFwdINS6_IJS8_S8_S9_EEENS6_IJNS7_ILi1EEESH_SH_EEESB_SD_Li128ELb0ELb1ELb0ELb0EEENS1_19SingleTileSchedulerILb0ELb0ELb1ELi128EEEEEEEEEvNT_6ParamsE,"a",@progbits
	.sectionflags	@""
	.align	4
.nv.constant0._ZN7cutlass13device_kernelIN5flash19enable_sm80_to_sm89INS1_16FlashAttnFwdSm80INS1_25CollectiveMainloopFwdSm80ILi4ELi1ELb0EN4cute5tupleIJNS5_1CILi128EEENS7_ILi64EEES8_EEELi128ENS_10bfloat16_tEfNS_4arch4Sm80ELb0ELb0ELb1ELb0ELb0ELb0ELb1ELb0EEENS1_21CollectiveEpilogueFwdINS6_IJS8_S8_S9_EEENS6_IJNS7_ILi1EEESH_SH_EEESB_SD_Li128ELb0ELb1ELb0ELb0EEENS1_19SingleTileSchedulerILb0ELb0ELb1ELi128EEEEEEEEEvNT_6ParamsE:
	.zero		1944


//--------------------- .nv.constant0._ZN7cutlass13device_kernelIN5flash19enable_sm80_to_sm89INS1_16FlashAttnFwdSm80INS1_25CollectiveMainloopFwdSm80ILi4ELi1ELb0EN4cute5tupleIJNS5_1CILi128EEENS7_ILi64EEES8_EEELi128ENS_10bfloat16_tEfNS_4arch4Sm80ELb0ELb0ELb1ELb1ELb0ELb0ELb1ELb0EEENS1_21CollectiveEpilogueFwdINS6_IJS8_S8_S9_EEENS6_IJNS7_ILi1EEESH_SH_EEESB_SD_Li128ELb1ELb1ELb0ELb0EEENS1_19SingleTileSchedulerILb1ELb0ELb1ELi128EEEEEEEEEvNT_6ParamsE --------------------------
	.section	.nv.constant0._ZN7cutlass13device_kernelIN5flash19enable_sm80_to_sm89INS1_16FlashAttnFwdSm80INS1_25CollectiveMainloopFwdSm80ILi4ELi1ELb0EN4cute5tupleIJNS5_1CILi128EEENS7_ILi64EEES8_EEELi128ENS_10bfloat16_tEfNS_4arch4Sm80ELb0ELb0ELb1ELb1ELb0ELb0ELb1ELb0EEENS1_21CollectiveEpilogueFwdINS6_IJS8_S8_S9_EEENS6_IJNS7_ILi1EEESH_SH_EEESB_SD_Li128ELb1ELb1ELb0ELb0EEENS1_19SingleTileSchedulerILb1ELb0ELb1ELi128EEEEEEEEEvNT_6ParamsE,"a",@progbits
	.sectionflags	@""
	.align	4
.nv.constant0._ZN7cutlass13device_kernelIN5flash19enable_sm80_to_sm89INS1_16FlashAttnFwdSm80INS1_25CollectiveMainloopFwdSm80ILi4ELi1ELb0EN4cute5tupleIJNS5_1CILi128EEENS7_ILi64EEES8_EEELi128ENS_10bfloat16_tEfNS_4arch4Sm80ELb0ELb0ELb1ELb1ELb0ELb0ELb1ELb0EEENS1_21CollectiveEpilogueFwdINS6_IJS8_S8_S9_EEENS6_IJNS7_ILi1EEESH_SH_EEESB_SD_Li128ELb1ELb1ELb0ELb0EEENS1_19SingleTileSchedulerILb1ELb0ELb1ELi128EEEEEEEEEvNT_6ParamsE:
	.zero		1944


//--------------------- .nv.constant0._ZN7cutlass13device_kernelIN5flash19enable_sm80_to_sm89INS1_16FlashAttnFwdSm80INS1_25CollectiveMainloopFwdSm80ILi4ELi1ELb0EN4cute5tupleIJNS5_1CILi128EEENS7_ILi64EEES8_EEELi128ENS_10bfloat16_tEfNS_4arch4Sm80ELb0ELb0ELb1ELb1ELb0ELb1ELb1ELb0EEENS1_21CollectiveEpilogueFwdINS6_IJS8_S8_S9_EEENS6_IJNS7_ILi1EEESH_SH_EEESB_SD_Li128ELb1ELb1ELb0ELb0EEENS1_19SingleTileSchedulerILb1ELb0ELb1ELi128EEEEEEEEEvNT_6ParamsE --------------------------
	.section	.nv.constant0._ZN7cutlass13device_kernelIN5flash19enable_sm80_to_sm89INS1_16FlashAttnFwdSm80INS1_25CollectiveMainloopFwdSm80ILi4ELi1ELb0EN4cute5tupleIJNS5_1CILi128EEENS7_ILi64EEES8_EEELi128ENS_10bfloat16_tEfNS_4arch4Sm80ELb0ELb0ELb1ELb1ELb0ELb1ELb1ELb0EEENS1_21CollectiveEpilogueFwdINS6_IJS8_S8_S9_EEENS6_IJNS7_ILi1EEESH_SH_EEESB_SD_Li128ELb1ELb1ELb0ELb0EEENS1_19SingleTileSchedulerILb1ELb0ELb1ELi128EEEEEEEEEvNT_6ParamsE,"a",@progbits
	.sectionflags	@""
	.align	4
.nv.constant0._ZN7cutlass13device_kernelIN5flash19enable_sm80_to_sm89INS1_16FlashAttnFwdSm80INS1_25CollectiveMainloopFwdSm80ILi4ELi1ELb0EN4cute5tupleIJNS5_1CILi128EEENS7_ILi64EEES8_EEELi128ENS_10bfloat16_tEfNS_4arch4Sm80ELb0ELb0ELb1ELb1ELb0ELb1ELb1ELb0EEENS1_21CollectiveEpilogueFwdINS6_IJS8_S8_S9_EEENS6_IJNS7_ILi1EEESH_SH_EEESB_SD_Li128ELb1ELb1ELb0ELb0EEENS1_19SingleTileSchedulerILb1ELb0ELb1ELi128EEEEEEEEEvNT_6ParamsE:
	.zero		1944


//--------------------- .nv.constant0._ZN7cutlass13device_kernelIN5flash19enable_sm80_to_sm89INS1_16FlashAttnFwdSm80INS1_25CollectiveMainloopFwdSm80ILi4ELi1ELb0EN4cute5tupleIJNS5_1CILi128EEENS7_ILi48EEES8_EEELi128ENS_10bfloat16_tEfNS_4arch4Sm80ELb0ELb1ELb1ELb0ELb0ELb0ELb1ELb0EEENS1_21CollectiveEpilogueFwdINS6_IJS8_S8_S9_EEENS6_IJNS7_ILi1EEESH_SH_EEESB_SD_Li128ELb0ELb1ELb0ELb0EEENS1_19SingleTileSchedulerILb0ELb0ELb1ELi128EEEEEEEEEvNT_6ParamsE --------------------------
	.section	.nv.constant0._ZN7cutlass13device_kernelIN5flash19enable_sm80_to_sm89INS1_16FlashAttnFwdSm80INS1_25CollectiveMainloopFwdSm80ILi4ELi1ELb0EN4cute5tupleIJNS5_1CILi128EEENS7_ILi48EEES8_EEELi128ENS_10bfloat16_tEfNS_4arch4Sm80ELb0ELb1ELb1ELb0ELb0ELb0ELb1ELb0EEENS1_21CollectiveEpilogueFwdINS6_IJS8_S8_S9_EEENS6_IJNS7_ILi1EEESH_SH_EEESB_SD_Li128ELb0ELb1ELb0ELb0EEENS1_19SingleTileSchedulerILb0ELb0ELb1ELi128EEEEEEEEEvNT_6ParamsE,"a",@progbits
	.sectionflags	@""
	.align	4
.nv.constant0._ZN7cutlass13device_kernelIN5flash19enable_sm80_to_sm89INS1_16FlashAttnFwdSm80INS1_25CollectiveMainloopFwdSm80ILi4ELi1ELb0EN4cute5tupleIJNS5_1CILi128EEENS7_ILi48EEES8_EEELi128ENS_10bfloat16_tEfNS_4arch4Sm80ELb0ELb1ELb1ELb0ELb0ELb0ELb1ELb0EEENS1_21CollectiveEpilogueFwdINS6_IJS8_S8_S9_EEENS6_IJNS7_ILi1EEESH_SH_EEESB_SD_Li128ELb0ELb1ELb0ELb0EEENS1_19SingleTileSchedulerILb0ELb0ELb1ELi128EEEEEEEEEvNT_6ParamsE:
	.zero		1944


//--------------------- .nv.constant0._ZN7cutlass13device_kernelIN5flash19enable_sm80_to_sm89INS1_16FlashAttnFwdSm80INS1_25CollectiveMainloopFwdSm80ILi4ELi1ELb0EN4cute5tupleIJNS5_1CILi128EEENS7_ILi48EEES8_EEELi128ENS_10bfloat16_tEfNS_4arch4Sm80ELb0ELb1ELb1ELb1ELb0ELb0ELb1ELb0EEENS1_21CollectiveEpilogueFwdINS6_IJS8_S8_S9_EEENS6_IJNS7_ILi1EEESH_SH_EEESB_SD_Li128ELb1ELb1ELb0ELb0EEENS1_19SingleTileSchedulerILb1ELb0ELb1ELi128EEEEEEEEEvNT_6ParamsE --------------------------
	.section	.nv.constant0._ZN7cutlass13device_kernelIN5flash19enable_sm80_to_sm89INS1_16FlashAttnFwdSm80INS1_25CollectiveMainloopFwdSm80ILi4ELi1ELb0EN4cute5tupleIJNS5_1CILi128EEENS7_ILi48EEES8_EEELi128ENS_10bfloat16_tEfNS_4arch4Sm80ELb0ELb1ELb1ELb1ELb0ELb0ELb1ELb0EEENS1_21CollectiveEpilogueFwdINS6_IJS8_S8_S9_EEENS6_IJNS7_ILi1EEESH_SH_EEESB_SD_Li128ELb1ELb1ELb0ELb0EEENS1_19SingleTileSchedulerILb1ELb0ELb1ELi128EEEEEEEEEvNT_6ParamsE,"a",@progbits
	.sectionflags	@""
	.align	4
.nv.constant0._ZN7cutlass13device_kernelIN5flash19enable_sm80_to_sm89INS1_16FlashAttnFwdSm80INS1_25CollectiveMainloopFwdSm80ILi4ELi1ELb0EN4cute5tupleIJNS5_1CILi128EEENS7_ILi48EEES8_EEELi128ENS_10bfloat16_tEfNS_4arch4Sm80ELb0ELb1ELb1ELb1ELb0ELb0ELb1ELb0EEENS1_21CollectiveEpilogueFwdINS6_IJS8_S8_S9_EEENS6_IJNS7_ILi1EEESH_SH_EEESB_SD_Li128ELb1ELb1ELb0ELb0EEENS1_19SingleTileSchedulerILb1ELb0ELb1ELi128EEEEEEEEEvNT_6ParamsE:
	.zero		1944


//--------------------- .nv.constant0._ZN7cutlass13device_kernelIN5flash19enable_sm80_to_sm89INS1_16FlashAttnFwdSm80INS1_25CollectiveMainloopFwdSm80ILi4ELi1ELb0EN4cute5tupleIJNS5_1CILi128EEENS7_ILi48EEES8_EEELi128ENS_10bfloat16_tEfNS_4arch4Sm80ELb0ELb1ELb1ELb1ELb0ELb1ELb1ELb0EEENS1_21CollectiveEpilogueFwdINS6_IJS8_S8_S9_EEENS6_IJNS7_ILi1EEESH_SH_EEESB_SD_Li128ELb1ELb1ELb0ELb0EEENS1_19SingleTileSchedulerILb1ELb0ELb1ELi128EEEEEEEEEvNT_6ParamsE --------------------------
	.section	.nv.constant0._ZN7cutlass13device_kernelIN5flash19enable_sm80_to_sm89INS1_16FlashAttnFwdSm80INS1_25CollectiveMainloopFwdSm80ILi4ELi1ELb0EN4cute5tupleIJNS5_1CILi128EEENS7_ILi48EEES8_EEELi128ENS_10bfloat16_tEfNS_4arch4Sm80ELb0ELb1ELb1ELb1ELb0ELb1ELb1ELb0EEENS1_21CollectiveEpilogueFwdINS6_IJS8_S8_S9_EEENS6_IJNS7_ILi1EEESH_SH_EEESB_SD_Li128ELb1ELb1ELb0ELb0EEENS1_19SingleTileSchedulerILb1ELb0ELb1ELi128EEEEEEEEEvNT_6ParamsE,"a",@progbits
	.sectionflags	@""
	.align	4
.nv.constant0._ZN7cutlass13device_kernelIN5flash19enable_sm80_to_sm89INS1_16FlashAttnFwdSm80INS1_25CollectiveMainloopFwdSm80ILi4ELi1ELb0EN4cute5tupleIJNS5_1CILi128EEENS7_ILi48EEES8_EEELi128ENS_10bfloat16_tEfNS_4arch4Sm80ELb0ELb1ELb1ELb1ELb0ELb1ELb1ELb0EEENS1_21CollectiveEpilogueFwdINS6_IJS8_S8_S9_EEENS6_IJNS7_ILi1EEESH_SH_EEESB_SD_Li128ELb1ELb1ELb0ELb0EEENS1_19SingleTileSchedulerILb1ELb0ELb1ELi128EEEEEEEEEvNT_6ParamsE:
	.zero		1944


//--------------------- .nv.constant0._ZN7cutlass13device_kernelIN5flash19enable_sm80_to_sm89INS1_16FlashAttnFwdSm80INS1_25CollectiveMainloopFwdSm80ILi4ELi1ELb0EN4cute5tupleIJNS5_1CILi128EEENS7_ILi64EEES8_EEELi128ENS_10bfloat16_tEfNS_4arch4Sm80ELb1ELb0ELb1ELb0ELb0ELb0ELb1ELb0EEENS1_21CollectiveEpilogueFwdINS6_IJS8_S8_S9_EEENS6_IJNS7_ILi1EEESH_SH_EEESB_SD_Li128ELb0ELb1ELb0ELb0EEENS1_30DynamicPersistentTileSchedulerILi128ELi128ELb0ELb1ELb0EEEEEEEEEvNT_6ParamsE --------------------------
	.section	.nv.constant0._ZN7cutlass13device_kernelIN5flash19enable_sm80_to_sm89INS1_16FlashAttnFwdSm80INS1_25CollectiveMainloopFwdSm80ILi4ELi1ELb0EN4cute5tupleIJNS5_1CILi128EEENS7_ILi64EEES8_EEELi128ENS_10bfloat16_tEfNS_4arch4Sm80ELb1ELb0ELb1ELb0ELb0ELb0ELb1ELb0EEENS1_21CollectiveEpilogueFwdINS6_IJS8_S8_S9_EEENS6_IJNS7_ILi1EEESH_SH_EEESB_SD_Li128ELb0ELb1ELb0ELb0EEENS1_30DynamicPersistentTileSchedulerILi128ELi128ELb0ELb1ELb0EEEEEEEEEvNT_6ParamsE,"a",@progbits
	.sectionflags	@""
	.align	4
.nv.constant0._ZN7cutlass13device_kernelIN5flash19enable_sm80_to_sm89INS1_16FlashAttnFwdSm80INS1_25CollectiveMainloopFwdSm80ILi4ELi1ELb0EN4cute5tupleIJNS5_1CILi128EEENS7_ILi64EEES8_EEELi128ENS_10bfloat16_tEfNS_4arch4Sm80ELb1ELb0ELb1ELb0ELb0ELb0ELb1ELb0EEENS1_21CollectiveEpilogueFwdINS6_IJS8_S8_S9_EEENS6_IJNS7_ILi1EEESH_SH_EEESB_SD_Li128ELb0ELb1ELb0ELb0EEENS1_30DynamicPersistentTileSchedulerILi128ELi128ELb0ELb1ELb0EEEEEEEEEvNT_6ParamsE:
	.zero		1960


//--------------------- .nv.constant0._ZN7cutlass13device_kernelIN5flash19enable_sm80_to_sm89INS1_16FlashAttnFwdSm80INS1_25CollectiveMainloopFwdSm80ILi4ELi1ELb0EN4cute5tupleIJNS5_1CILi128EEENS7_ILi64EEES8_EEELi128ENS_10bfloat16_tEfNS_4arch4Sm80ELb1ELb0ELb1ELb1ELb0ELb0ELb1ELb0EEENS1_21CollectiveEpilogueFwdINS6_IJS8_S8_S9_EEENS6_IJNS7_ILi1EEESH_SH_EEESB_SD_Li128ELb1ELb1ELb0ELb0EEENS1_19SingleTileSchedulerILb1ELb0ELb1ELi128EEEEEEEEEvNT_6ParamsE --------------------------
	.section	.nv.constant0._ZN7cutlass13device_kernelIN5flash19enable_sm80_to_sm89INS1_16FlashAttnFwdSm80INS1_25CollectiveMainloopFwdSm80ILi4ELi1ELb0EN4cute5tupleIJNS5_1CILi128EEENS7_ILi64EEES8_EEELi128ENS_10bfloat16_tEfNS_4arch4Sm80ELb1ELb0ELb1ELb1ELb0ELb0ELb1ELb0EEENS1_21CollectiveEpilogueFwdINS6_IJS8_S8_S9_EEENS6_IJNS7_ILi1EEESH_SH_EEESB_SD_Li128ELb1ELb1ELb0ELb0EEENS1_19SingleTileSchedulerILb1ELb0ELb1ELi128EEEEEEEEEvNT_6ParamsE,"a",@progbits
	.sectionflags	@""
	.align	4
.nv.constant0._ZN7cutlass13device_kernelIN5flash19enable_sm80_to_sm89INS1_16FlashAttnFwdSm80INS1_25CollectiveMainloopFwdSm80ILi4ELi1ELb0EN4cute5tupleIJNS5_1CILi128EEENS7_ILi64EEES8_EEELi128ENS_10bfloat16_tEfNS_4arch4Sm80ELb1ELb0ELb1ELb1ELb0ELb0ELb1ELb0EEENS1_21CollectiveEpilogueFwdINS6_IJS8_S8_S9_EEENS6_IJNS7_ILi1EEESH_SH_EEESB_SD_Li128ELb1ELb1ELb0ELb0EEENS1_19SingleTileSchedulerILb1ELb0ELb1ELi128EEEEEEEEEvNT_6ParamsE:
	.zero		1944


//--------------------- .nv.constant0._ZN7cutlass13device_kernelIN5flash19enable_sm80_to_sm89INS1_16FlashAttnFwdSm80INS1_25CollectiveMainloopFwdSm80ILi4ELi1ELb0EN4cute5tupleIJNS5_1CILi128EEENS7_ILi64EEES8_EEELi128ENS_10bfloat16_tEfNS_4arch4Sm80ELb1ELb0ELb1ELb1ELb0ELb1ELb1ELb0EEENS1_21CollectiveEpilogueFwdINS6_IJS8_S8_S9_EEENS6_IJNS7_ILi1EEESH_SH_EEESB_SD_Li128ELb1ELb1ELb0ELb0EEENS1_19SingleTileSchedulerILb1ELb0ELb1ELi128EEEEEEEEEvNT_6ParamsE --------------------------
	.section	.nv.constant0._ZN7cutlass13device_kernelIN5flash19enable_sm80_to_sm89INS1_16FlashAttnFwdSm80INS1_25CollectiveMainloopFwdSm80ILi4ELi1ELb0EN4cute5tupleIJNS5_1CILi128EEENS7_ILi64EEES8_EEELi128ENS_10bfloat16_tEfNS_4arch4Sm80ELb1ELb0ELb1ELb1ELb0ELb1ELb1ELb0EEENS1_21CollectiveEpilogueFwdINS6_IJS8_S8_S9_EEENS6_IJNS7_ILi1EEESH_SH_EEESB_SD_Li128ELb1ELb1ELb0ELb0EEENS1_19SingleTileSchedulerILb1ELb0ELb1ELi128EEEEEEEEEvNT_6ParamsE,"a",@progbits
	.sectionflags	@""
	.align	4
.nv.constant0._ZN7cutlass13device_kernelIN5flash19enable_sm80_to_sm89INS1_16FlashAttnFwdSm80INS1_25CollectiveMainloopFwdSm80ILi4ELi1ELb0EN4cute5tupleIJNS5_1CILi128EEENS7_ILi64EEES8_EEELi128ENS_10bfloat16_tEfNS_4arch4Sm80ELb1ELb0ELb1ELb1ELb0ELb1ELb1ELb0EEENS1_21CollectiveEpilogueFwdINS6_IJS8_S8_S9_EEENS6_IJNS7_ILi1EEESH_SH_EEESB_SD_Li128ELb1ELb1ELb0ELb0EEENS1_19SingleTileSchedulerILb1ELb0ELb1ELi128EEEEEEEEEvNT_6ParamsE:
	.zero		1944


//--------------------- SYMBOLS --------------------------

	.type		.nv.reservedSmem.offset0,@object
	.size		.nv.reservedSmem.offset0,0x4
